//
// Generated by NVIDIA NVVM Compiler
//
// Compiler Build ID: CL-36424714
// Cuda compilation tools, release 13.0, V13.0.88
// Based on NVVM 20.0.0
//

.version 9.0
.target sm_100
.address_size 64

	// .globl	_Z12_reluForwardPfj

.visible .entry _Z12_reluForwardPfj(
	.param .u64 .ptr .align 1 _Z12_reluForwardPfj_param_0,
	.param .u32 _Z12_reluForwardPfj_param_1
)
{
	.reg .pred 	%p<2>;
	.reg .b32 	%r<6>;
	.reg .b32 	%f<3>;
	.reg .b64 	%rd<5>;

	ld.param.u64 	%rd1, [_Z12_reluForwardPfj_param_0];
	ld.param.u32 	%r2, [_Z12_reluForwardPfj_param_1];
	mov.u32 	%r3, %ctaid.x;
	mov.u32 	%r4, %ntid.x;
	mov.u32 	%r5, %tid.x;
	mad.lo.s32 	%r1, %r3, %r4, %r5;
	setp.ge.u32 	%p1, %r1, %r2;
	@%p1 bra 	$L__BB0_2;
	cvta.to.global.u64 	%rd2, %rd1;
	mul.wide.u32 	%rd3, %r1, 4;
	add.s64 	%rd4, %rd2, %rd3;
	ld.global.f32 	%f1, [%rd4];
	max.f32 	%f2, %f1, 0f00000000;
	st.global.f32 	[%rd4], %f2;
$L__BB0_2:
	ret;

}
	// .globl	_Z13_reluBackwardPfS_j
.visible .entry _Z13_reluBackwardPfS_j(
	.param .u64 .ptr .align 1 _Z13_reluBackwardPfS_j_param_0,
	.param .u64 .ptr .align 1 _Z13_reluBackwardPfS_j_param_1,
	.param .u32 _Z13_reluBackwardPfS_j_param_2
)
{
	.reg .pred 	%p<3>;
	.reg .b32 	%r<6>;
	.reg .b32 	%f<6>;
	.reg .b64 	%rd<8>;

	ld.param.u64 	%rd2, [_Z13_reluBackwardPfS_j_param_0];
	ld.param.u64 	%rd3, [_Z13_reluBackwardPfS_j_param_1];
	ld.param.u32 	%r2, [_Z13_reluBackwardPfS_j_param_2];
	mov.u32 	%r3, %ctaid.x;
	mov.u32 	%r4, %ntid.x;
	mov.u32 	%r5, %tid.x;
	mad.lo.s32 	%r1, %r3, %r4, %r5;
	setp.ge.u32 	%p1, %r1, %r2;
	@%p1 bra 	$L__BB1_4;
	cvta.to.global.u64 	%rd4, %rd3;
	cvta.to.global.u64 	%rd5, %rd2;
	mul.wide.u32 	%rd6, %r1, 4;
	add.s64 	%rd7, %rd5, %rd6;
	ld.global.f32 	%f4, [%rd7];
	setp.leu.f32 	%p2, %f4, 0f00000000;
	add.s64 	%rd1, %rd4, %rd6;
	mov.f32 	%f5, 0f00000000;
	@%p2 bra 	$L__BB1_3;
	ld.global.f32 	%f5, [%rd1];
$L__BB1_3:
	st.global.f32 	[%rd1], %f5;
$L__BB1_4:
	ret;

}
	// .globl	_Z21_integratedAdamUpdatePfS_S_S_ffj
.visible .entry _Z21_integratedAdamUpdatePfS_S_S_ffj(
	.param .u64 .ptr .align 1 _Z21_integratedAdamUpdatePfS_S_S_ffj_param_0,
	.param .u64 .ptr .align 1 _Z21_integratedAdamUpdatePfS_S_S_ffj_param_1,
	.param .u64 .ptr .align 1 _Z21_integratedAdamUpdatePfS_S_S_ffj_param_2,
	.param .u64 .ptr .align 1 _Z21_integratedAdamUpdatePfS_S_S_ffj_param_3,
	.param .f32 _Z21_integratedAdamUpdatePfS_S_S_ffj_param_4,
	.param .f32 _Z21_integratedAdamUpdatePfS_S_S_ffj_param_5,
	.param .u32 _Z21_integratedAdamUpdatePfS_S_S_ffj_param_6
)
{
	.reg .pred 	%p<2>;
	.reg .b32 	%r<6>;
	.reg .b32 	%f<18>;
	.reg .b64 	%rd<14>;
	.reg .b64 	%fd<13>;

	ld.param.u64 	%rd1, [_Z21_integratedAdamUpdatePfS_S_S_ffj_param_0];
	ld.param.u64 	%rd2, [_Z21_integratedAdamUpdatePfS_S_S_ffj_param_1];
	ld.param.u64 	%rd3, [_Z21_integratedAdamUpdatePfS_S_S_ffj_param_2];
	ld.param.u64 	%rd4, [_Z21_integratedAdamUpdatePfS_S_S_ffj_param_3];
	ld.param.f32 	%f1, [_Z21_integratedAdamUpdatePfS_S_S_ffj_param_4];
	ld.param.f32 	%f2, [_Z21_integratedAdamUpdatePfS_S_S_ffj_param_5];
	ld.param.u32 	%r2, [_Z21_integratedAdamUpdatePfS_S_S_ffj_param_6];
	mov.u32 	%r3, %ctaid.x;
	mov.u32 	%r4, %ntid.x;
	mov.u32 	%r5, %tid.x;
	mad.lo.s32 	%r1, %r3, %r4, %r5;
	setp.ge.u32 	%p1, %r1, %r2;
	@%p1 bra 	$L__BB2_2;
	cvta.to.global.u64 	%rd5, %rd2;
	cvta.to.global.u64 	%rd6, %rd3;
	cvta.to.global.u64 	%rd7, %rd4;
	cvta.to.global.u64 	%rd8, %rd1;
	mul.wide.u32 	%rd9, %r1, 4;
	add.s64 	%rd10, %rd5, %rd9;
	ld.global.f32 	%f3, [%rd10];
	add.s64 	%rd11, %rd6, %rd9;
	ld.global.f32 	%f4, [%rd11];
	cvt.f64.f32 	%fd1, %f4;
	mul.f64 	%fd2, %fd1, 0d3FECCCCCCCCCCCCD;
	cvt.f64.f32 	%fd3, %f3;
	fma.rn.f64 	%fd4, %fd3, 0d3FB9999999999998, %fd2;
	cvt.rn.f32.f64 	%f5, %fd4;
	add.s64 	%rd12, %rd7, %rd9;
	ld.global.f32 	%f6, [%rd12];
	cvt.f64.f32 	%fd5, %f6;
	mul.f64 	%fd6, %fd5, 0d3FEFF7CED916872B;
	mul.f64 	%fd7, %fd3, 0d3F50624DD2F1AA00;
	fma.rn.f64 	%fd8, %fd7, %fd3, %fd6;
	cvt.rn.f32.f64 	%f7, %fd8;
	mov.f32 	%f8, 0f3F800000;
	sub.f32 	%f9, %f8, %f1;
	div.rn.f32 	%f10, %f5, %f9;
	sub.f32 	%f11, %f8, %f2;
	div.rn.f32 	%f12, %f7, %f11;
	st.global.f32 	[%rd11], %f5;
	st.global.f32 	[%rd12], %f7;
	sqrt.rn.f32 	%f13, %f12;
	add.f32 	%f14, %f13, 0f322BCC77;
	div.rn.f32 	%f15, %f10, %f14;
	cvt.f64.f32 	%fd9, %f15;
	add.s64 	%rd13, %rd8, %rd9;
	ld.global.f32 	%f16, [%rd13];
	cvt.f64.f32 	%fd10, %f16;
	fma.rn.f64 	%fd11, %fd10, 0dBF50624DD2F1A9FC, %fd9;
	fma.rn.f64 	%fd12, %fd11, 0d3FB999999999999A, %fd10;
	cvt.rn.f32.f64 	%f17, %fd12;
	st.global.f32 	[%rd13], %f17;
$L__BB2_2:
	ret;

}
	// .globl	_Z12_fillUniformPfj5Noiseff
.visible .entry _Z12_fillUniformPfj5Noiseff(
	.param .u64 .ptr .align 1 _Z12_fillUniformPfj5Noiseff_param_0,
	.param .u32 _Z12_fillUniformPfj5Noiseff_param_1,
	.param .align 4 .b8 _Z12_fillUniformPfj5Noiseff_param_2[8],
	.param .f32 _Z12_fillUniformPfj5Noiseff_param_3,
	.param .f32 _Z12_fillUniformPfj5Noiseff_param_4
)
{
	.reg .pred 	%p<2>;
	.reg .b32 	%r<17>;
	.reg .b32 	%f<7>;
	.reg .b64 	%rd<5>;

	ld.param.u32 	%r3, [_Z12_fillUniformPfj5Noiseff_param_2+4];
	ld.param.u32 	%r2, [_Z12_fillUniformPfj5Noiseff_param_2];
	ld.param.u64 	%rd1, [_Z12_fillUniformPfj5Noiseff_param_0];
	ld.param.u32 	%r4, [_Z12_fillUniformPfj5Noiseff_param_1];
	ld.param.f32 	%f1, [_Z12_fillUniformPfj5Noiseff_param_3];
	ld.param.f32 	%f2, [_Z12_fillUniformPfj5Noiseff_param_4];
	mov.u32 	%r5, %ctaid.x;
	mov.u32 	%r6, %ntid.x;
	mov.u32 	%r7, %tid.x;
	mad.lo.s32 	%r1, %r5, %r6, %r7;
	setp.ge.u32 	%p1, %r1, %r4;
	@%p1 bra 	$L__BB3_2;
	cvta.to.global.u64 	%rd2, %rd1;
	xor.b32  	%r8, %r2, %r1;
	mul.lo.s32 	%r9, %r8, 1268890439;
	shr.u32 	%r10, %r9, 17;
	xor.b32  	%r11, %r10, %r9;
	xor.b32  	%r12, %r11, %r3;
	mul.lo.s32 	%r13, %r12, -1209283719;
	xor.b32  	%r14, %r13, %r11;
	shr.u32 	%r15, %r14, 13;
	xor.b32  	%r16, %r15, %r14;
	cvt.rn.f32.u32 	%f3, %r16;
	mul.f32 	%f4, %f3, 0f2F800000;
	sub.f32 	%f5, %f2, %f1;
	fma.rn.f32 	%f6, %f5, %f4, %f1;
	mul.wide.u32 	%rd3, %r1, 4;
	add.s64 	%rd4, %rd2, %rd3;
	st.global.f32 	[%rd4], %f6;
$L__BB3_2:
	ret;

}
	// .globl	_Z5_fillPfj5Noisef
.visible .entry _Z5_fillPfj5Noisef(
	.param .u64 .ptr .align 1 _Z5_fillPfj5Noisef_param_0,
	.param .u32 _Z5_fillPfj5Noisef_param_1,
	.param .align 4 .b8 _Z5_fillPfj5Noisef_param_2[8],
	.param .f32 _Z5_fillPfj5Noisef_param_3
)
{
	.reg .pred 	%p<2>;
	.reg .b32 	%r<6>;
	.reg .b32 	%f<2>;
	.reg .b64 	%rd<5>;

	ld.param.u64 	%rd1, [_Z5_fillPfj5Noisef_param_0];
	ld.param.u32 	%r2, [_Z5_fillPfj5Noisef_param_1];
	ld.param.f32 	%f1, [_Z5_fillPfj5Noisef_param_3];
	mov.u32 	%r3, %ctaid.x;
	mov.u32 	%r4, %ntid.x;
	mov.u32 	%r5, %tid.x;
	mad.lo.s32 	%r1, %r3, %r4, %r5;
	setp.ge.u32 	%p1, %r1, %r2;
	@%p1 bra 	$L__BB4_2;
	cvta.to.global.u64 	%rd2, %rd1;
	mul.wide.u32 	%rd3, %r1, 4;
	add.s64 	%rd4, %rd2, %rd3;
	st.global.f32 	[%rd4], %f1;
$L__BB4_2:
	ret;

}


// ===== COMPILED SASS (sm_100) =====

	.target	sm_100

	.elftype	@"ET_EXEC"


//--------------------- .note.nv.tkinfo           --------------------------
	.section	.note.nv.tkinfo,"",@"SHT_NOTE"
	.sectionflags	@"SHF_NOTE_NV_TKINFO"
	.tkinfo
        /*0018*/ 	.word	0x00000002
        /*0030*/ 	.string	""
        /*0030*/ 	.string	"ptxas"
        /*0030*/ 	.string	"Cuda compilation tools, release 13.0, V13.0.88"
        /*0030*/ 	.string	"Build cuda_13.0.r13.0/compiler.36424714_0"
        /*0030*/ 	.string	"-arch sm_100 -m 64 "



//--------------------- .note.nv.cuinfo           --------------------------
	.section	.note.nv.cuinfo,"",@"SHT_NOTE"
	.sectionflags	@"SHF_NOTE_NV_CUINFO"
        /*0018*/ 	.short	0x0002
        /*001a*/ 	.short	0x0064
        /*001c*/ 	.short	0x0082
	.zero		2


//--------------------- .nv.info                  --------------------------
	.section	.nv.info,"",@"SHT_CUDA_INFO"
	.align	4


	//----- nvinfo : EIATTR_REGCOUNT
	.align		4
        /*0000*/ 	.byte	0x04, 0x2f
        /*0002*/ 	.short	(.L_1 - .L_0)
	.align		4
.L_0:
        /*0004*/ 	.word	index@(_Z12_reluForwardPfj)
        /*0008*/ 	.word	0x00000008


	//----- nvinfo : EIATTR_FRAME_SIZE
	.align		4
.L_1:
        /*000c*/ 	.byte	0x04, 0x11
        /*000e*/ 	.short	(.L_3 - .L_2)
	.align		4
.L_2:
        /*0010*/ 	.word	index@(_Z12_reluForwardPfj)
        /*0014*/ 	.word	0x00000000


	//----- nvinfo : EIATTR_REGCOUNT
	.align		4
.L_3:
        /*0018*/ 	.byte	0x04, 0x2f
        /*001a*/ 	.short	(.L_5 - .L_4)
	.align		4
.L_4:
        /*001c*/ 	.word	index@(_Z13_reluBackwardPfS_j)
        /*0020*/ 	.word	0x0000000c


	//----- nvinfo : EIATTR_FRAME_SIZE
	.align		4
.L_5:
        /*0024*/ 	.byte	0x04, 0x11
        /*0026*/ 	.short	(.L_7 - .L_6)
	.align		4
.L_6:
        /*0028*/ 	.word	index@(_Z13_reluBackwardPfS_j)
        /*002c*/ 	.word	0x00000000


	//----- nvinfo : EIATTR_REGCOUNT
	.align		4
.L_7:
        /*0030*/ 	.byte	0x04, 0x2f
        /*0032*/ 	.short	(.L_9 - .L_8)
	.align		4
.L_8:
        /*0034*/ 	.word	index@(_Z21_integratedAdamUpdatePfS_S_S_ffj)
        /*0038*/ 	.word	0x00000016


	//----- nvinfo : EIATTR_FRAME_SIZE
	.align		4
.L_9:
        /*003c*/ 	.byte	0x04, 0x11
        /*003e*/ 	.short	(.L_11 - .L_10)
	.align		4
.L_10:
        /*0040*/ 	.word	index@($__internal_1_$__cuda_sm3x_div_rn_noftz_f32_slowpath)
        /*0044*/ 	.word	0x00000000


	//----- nvinfo : EIATTR_FRAME_SIZE
	.align		4
.L_11:
        /*0048*/ 	.byte	0x04, 0x11
        /*004a*/ 	.short	(.L_13 - .L_12)
	.align		4
.L_12:
        /*004c*/ 	.word	index@($__internal_0_$__cuda_sm20_sqrt_rn_f32_slowpath)
        /*0050*/ 	.word	0x00000000


	//----- nvinfo : EIATTR_FRAME_SIZE
	.align		4
.L_13:
        /*0054*/ 	.byte	0x04, 0x11
        /*0056*/ 	.short	(.L_15 - .L_14)
	.align		4
.L_14:
        /*0058*/ 	.word	index@(_Z21_integratedAdamUpdatePfS_S_S_ffj)
        /*005c*/ 	.word	0x00000000


	//----- nvinfo : EIATTR_REGCOUNT
	.align		4
.L_15:
        /*0060*/ 	.byte	0x04, 0x2f
        /*0062*/ 	.short	(.L_17 - .L_16)
	.align		4
.L_16:
        /*0064*/ 	.word	index@(_Z12_fillUniformPfj5Noiseff)
        /*0068*/ 	.word	0x0000000a


	//----- nvinfo : EIATTR_FRAME_SIZE
	.align		4
.L_17:
        /*006c*/ 	.byte	0x04, 0x11
        /*006e*/ 	.short	(.L_19 - .L_18)
	.align		4
.L_18:
        /*0070*/ 	.word	index@(_Z12_fillUniformPfj5Noiseff)
        /*0074*/ 	.word	0x00000000


	//----- nvinfo : EIATTR_REGCOUNT
	.align		4
.L_19:
        /*0078*/ 	.byte	0x04, 0x2f
        /*007a*/ 	.short	(.L_21 - .L_20)
	.align		4
.L_20:
        /*007c*/ 	.word	index@(_Z5_fillPfj5Noisef)
        /*0080*/ 	.word	0x0000000a


	//----- nvinfo : EIATTR_FRAME_SIZE
	.align		4
.L_21:
        /*0084*/ 	.byte	0x04, 0x11
        /*0086*/ 	.short	(.L_23 - .L_22)
	.align		4
.L_22:
        /*0088*/ 	.word	index@(_Z5_fillPfj5Noisef)
        /*008c*/ 	.word	0x00000000


	//----- nvinfo : EIATTR_MIN_STACK_SIZE
	.align		4
.L_23:
        /*0090*/ 	.byte	0x04, 0x12
        /*0092*/ 	.short	(.L_25 - .L_24)
	.align		4
.L_24:
        /*0094*/ 	.word	index@(_Z5_fillPfj5Noisef)
        /*0098*/ 	.word	0x00000000


	//----- nvinfo : EIATTR_MIN_STACK_SIZE
	.align		4
.L_25:
        /*009c*/ 	.byte	0x04, 0x12
        /*009e*/ 	.short	(.L_27 - .L_26)
	.align		4
.L_26:
        /*00a0*/ 	.word	index@(_Z12_fillUniformPfj5Noiseff)
        /*00a4*/ 	.word	0x00000000


	//----- nvinfo : EIATTR_MIN_STACK_SIZE
	.align		4
.L_27:
        /*00a8*/ 	.byte	0x04, 0x12
        /*00aa*/ 	.short	(.L_29 - .L_28)
	.align		4
.L_28:
        /*00ac*/ 	.word	index@(_Z21_integratedAdamUpdatePfS_S_S_ffj)
        /*00b0*/ 	.word	0x00000000


	//----- nvinfo : EIATTR_MIN_STACK_SIZE
	.align		4
.L_29:
        /*00b4*/ 	.byte	0x04, 0x12
        /*00b6*/ 	.short	(.L_31 - .L_30)
	.align		4
.L_30:
        /*00b8*/ 	.word	index@(_Z13_reluBackwardPfS_j)
        /*00bc*/ 	.word	0x00000000


	//----- nvinfo : EIATTR_MIN_STACK_SIZE
	.align		4
.L_31:
        /*00c0*/ 	.byte	0x04, 0x12
        /*00c2*/ 	.short	(.L_33 - .L_32)
	.align		4
.L_32:
        /*00c4*/ 	.word	index@(_Z12_reluForwardPfj)
        /*00c8*/ 	.word	0x00000000
.L_33:


//--------------------- .nv.compat                --------------------------
	.section	.nv.compat,"",@"SHT_CUDA_COMPAT_INFO"
	.align	4
        /*0000*/ 	.byte	0x02, 0x09, 0x00, 0x00, 0x02, 0x02, 0x01, 0x00, 0x02, 0x05, 0x05, 0x00, 0x03, 0x07, 0x01, 0x01
        /*0010*/ 	.byte	0x02, 0x03, 0x00, 0x00, 0x02, 0x06, 0x01, 0x00, 0x04, 0x0b, 0x08, 0x00, 0x01, 0x00, 0x00, 0x00
        /*0020*/ 	.byte	0x00, 0x00, 0x00, 0x00


//--------------------- .nv.info._Z5_fillPfj5Noisef --------------------------
	.section	.nv.info._Z5_fillPfj5Noisef,"",@"SHT_CUDA_INFO"
	.sectionflags	@""
	.align	4


	//----- nvinfo : EIATTR_CUDA_API_VERSION
	.align		4
        /*0000*/ 	.byte	0x04, 0x37
        /*0002*/ 	.short	(.L_35 - .L_34)
.L_34:
        /*0004*/ 	.word	0x00000082


	//----- nvinfo : EIATTR_KPARAM_INFO
	.align		4
.L_35:
        /*0008*/ 	.byte	0x04, 0x17
        /*000a*/ 	.short	(.L_37 - .L_36)
.L_36:
        /*000c*/ 	.word	0x00000000
        /*0010*/ 	.short	0x0003
        /*0012*/ 	.short	0x0014
        /*0014*/ 	.byte	0x00, 0xf0, 0x11, 0x00


	//----- nvinfo : EIATTR_KPARAM_INFO
	.align		4
.L_37:
        /*0018*/ 	.byte	0x04, 0x17
        /*001a*/ 	.short	(.L_39 - .L_38)
.L_38:
        /*001c*/ 	.word	0x00000000
        /*0020*/ 	.short	0x0002
        /*0022*/ 	.short	0x000c
        /*0024*/ 	.byte	0x00, 0xf0, 0x21, 0x00


	//----- nvinfo : EIATTR_KPARAM_INFO
	.align		4
.L_39:
        /*0028*/ 	.byte	0x04, 0x17
        /*002a*/ 	.short	(.L_41 - .L_40)
.L_40:
        /*002c*/ 	.word	0x00000000
        /*0030*/ 	.short	0x0001
        /*0032*/ 	.short	0x0008
        /*0034*/ 	.byte	0x00, 0xf0, 0x11, 0x00


	//----- nvinfo : EIATTR_KPARAM_INFO
	.align		4
.L_41:
        /*0038*/ 	.byte	0x04, 0x17
        /*003a*/ 	.short	(.L_43 - .L_42)
.L_42:
        /*003c*/ 	.word	0x00000000
        /*0040*/ 	.short	0x0000
        /*0042*/ 	.short	0x0000
        /*0044*/ 	.byte	0x00, 0xf5, 0x21, 0x00


	//----- nvinfo : EIATTR_SPARSE_MMA_MASK
	.align		4
.L_43:
        /*0048*/ 	.byte	0x03, 0x50
        /*004a*/ 	.short	0x0000


	//----- nvinfo : EIATTR_MAXREG_COUNT
	.align		4
        /*004c*/ 	.byte	0x03, 0x1b
        /*004e*/ 	.short	0x00ff


	//----- nvinfo : EIATTR_MERCURY_ISA_VERSION
	.align		4
        /*0050*/ 	.byte	0x03, 0x5f
        /*0052*/ 	.short	0x0101


	//----- nvinfo : EIATTR_VRC_CTA_INIT_COUNT
	.align		4
        /*0054*/ 	.byte	0x02, 0x4a
	.zero		1
	.zero		1


	//----- nvinfo : EIATTR_EXIT_INSTR_OFFSETS
	.align		4
        /*0058*/ 	.byte	0x04, 0x1c
        /*005a*/ 	.short	(.L_45 - .L_44)


	//   ....[0]....
.L_44:
        /*005c*/ 	.word	0x00000070


	//   ....[1]....
        /*0060*/ 	.word	0x000000d0


	//----- nvinfo : EIATTR_CBANK_PARAM_SIZE
	.align		4
.L_45:
        /*0064*/ 	.byte	0x03, 0x19
        /*0066*/ 	.short	0x0018


	//----- nvinfo : EIATTR_PARAM_CBANK
	.align		4
        /*0068*/ 	.byte	0x04, 0x0a
        /*006a*/ 	.short	(.L_47 - .L_46)
	.align		4
.L_46:
        /*006c*/ 	.word	index@(.nv.constant0._Z5_fillPfj5Noisef)
        /*0070*/ 	.short	0x0380
        /*0072*/ 	.short	0x0018


	//----- nvinfo : EIATTR_SW_WAR
	.align		4
.L_47:
        /*0074*/ 	.byte	0x04, 0x36
        /*0076*/ 	.short	(.L_49 - .L_48)
.L_48:
        /*0078*/ 	.word	0x00000008
.L_49:


//--------------------- .nv.info._Z12_fillUniformPfj5Noiseff --------------------------
	.section	.nv.info._Z12_fillUniformPfj5Noiseff,"",@"SHT_CUDA_INFO"
	.sectionflags	@""
	.align	4


	//----- nvinfo : EIATTR_CUDA_API_VERSION
	.align		4
        /*0000*/ 	.byte	0x04, 0x37
        /*0002*/ 	.short	(.L_51 - .L_50)
.L_50:
        /*0004*/ 	.word	0x00000082


	//----- nvinfo : EIATTR_KPARAM_INFO
	.align		4
.L_51:
        /*0008*/ 	.byte	0x04, 0x17
        /*000a*/ 	.short	(.L_53 - .L_52)
.L_52:
        /*000c*/ 	.word	0x00000000
        /*0010*/ 	.short	0x0004
        /*0012*/ 	.short	0x0018
        /*0014*/ 	.byte	0x00, 0xf0, 0x11, 0x00


	//----- nvinfo : EIATTR_KPARAM_INFO
	.align		4
.L_53:
        /*0018*/ 	.byte	0x04, 0x17
        /*001a*/ 	.short	(.L_55 - .L_54)
.L_54:
        /*001c*/ 	.word	0x00000000
        /*0020*/ 	.short	0x0003
        /*0022*/ 	.short	0x0014
        /*0024*/ 	.byte	0x00, 0xf0, 0x11, 0x00


	//----- nvinfo : EIATTR_KPARAM_INFO
	.align		4
.L_55:
        /*0028*/ 	.byte	0x04, 0x17
        /*002a*/ 	.short	(.L_57 - .L_56)
.L_56:
        /*002c*/ 	.word	0x00000000
        /*0030*/ 	.short	0x0002
        /*0032*/ 	.short	0x000c
        /*0034*/ 	.byte	0x00, 0xf0, 0x21, 0x00


	//----- nvinfo : EIATTR_KPARAM_INFO
	.align		4
.L_57:
        /*0038*/ 	.byte	0x04, 0x17
        /*003a*/ 	.short	(.L_59 - .L_58)
.L_58:
        /*003c*/ 	.word	0x00000000
        /*0040*/ 	.short	0x0001
        /*0042*/ 	.short	0x0008
        /*0044*/ 	.byte	0x00, 0xf0, 0x11, 0x00


	//----- nvinfo : EIATTR_KPARAM_INFO
	.align		4
.L_59:
        /*0048*/ 	.byte	0x04, 0x17
        /*004a*/ 	.short	(.L_61 - .L_60)
.L_60:
        /*004c*/ 	.word	0x00000000
        /*0050*/ 	.short	0x0000
        /*0052*/ 	.short	0x0000
        /*0054*/ 	.byte	0x00, 0xf5, 0x21, 0x00


	//----- nvinfo : EIATTR_SPARSE_MMA_MASK
	.align		4
.L_61:
        /*0058*/ 	.byte	0x03, 0x50
        /*005a*/ 	.short	0x0000


	//----- nvinfo : EIATTR_MAXREG_COUNT
	.align		4
        /*005c*/ 	.byte	0x03, 0x1b
        /*005e*/ 	.short	0x00ff


	//----- nvinfo : EIATTR_MERCURY_ISA_VERSION
	.align		4
        /*0060*/ 	.byte	0x03, 0x5f
        /*0062*/ 	.short	0x0101


	//----- nvinfo : EIATTR_VRC_CTA_INIT_COUNT
	.align		4
        /*0064*/ 	.byte	0x02, 0x4a
	.zero		1
	.zero		1


	//----- nvinfo : EIATTR_EXIT_INSTR_OFFSETS
	.align		4
        /*0068*/ 	.byte	0x04, 0x1c
        /*006a*/ 	.short	(.L_63 - .L_62)


	//   ....[0]....
.L_62:
        /*006c*/ 	.word	0x00000070


	//   ....[1]....
        /*0070*/ 	.word	0x000001c0


	//----- nvinfo : EIATTR_CBANK_PARAM_SIZE
	.align		4
.L_63:
        /*0074*/ 	.byte	0x03, 0x19
        /*0076*/ 	.short	0x001c


	//----- nvinfo : EIATTR_PARAM_CBANK
	.align		4
        /*0078*/ 	.byte	0x04, 0x0a
        /*007a*/ 	.short	(.L_65 - .L_64)
	.align		4
.L_64:
        /*007c*/ 	.word	index@(.nv.constant0._Z12_fillUniformPfj5Noiseff)
        /*0080*/ 	.short	0x0380
        /*0082*/ 	.short	0x001c


	//----- nvinfo : EIATTR_SW_WAR
	.align		4
.L_65:
        /*0084*/ 	.byte	0x04, 0x36
        /*0086*/ 	.short	(.L_67 - .L_66)
.L_66:
        /*0088*/ 	.word	0x00000008
.L_67:


//--------------------- .nv.info._Z21_integratedAdamUpdatePfS_S_S_ffj --------------------------
	.section	.nv.info._Z21_integratedAdamUpdatePfS_S_S_ffj,"",@"SHT_CUDA_INFO"
	.sectionflags	@""
	.align	4


	//----- nvinfo : EIATTR_CUDA_API_VERSION
	.align		4
        /*0000*/ 	.byte	0x04, 0x37
        /*0002*/ 	.short	(.L_69 - .L_68)
.L_68:
        /*0004*/ 	.word	0x00000082


	//----- nvinfo : EIATTR_KPARAM_INFO
	.align		4
.L_69:
        /*0008*/ 	.byte	0x04, 0x17
        /*000a*/ 	.short	(.L_71 - .L_70)
.L_70:
        /*000c*/ 	.word	0x00000000
        /*0010*/ 	.short	0x0006
        /*0012*/ 	.short	0x0028
        /*0014*/ 	.byte	0x00, 0xf0, 0x11, 0x00


	//----- nvinfo : EIATTR_KPARAM_INFO
	.align		4
.L_71:
        /*0018*/ 	.byte	0x04, 0x17
        /*001a*/ 	.short	(.L_73 - .L_72)
.L_72:
        /*001c*/ 	.word	0x00000000
        /*0020*/ 	.short	0x0005
        /*0022*/ 	.short	0x0024
        /*0024*/ 	.byte	0x00, 0xf0, 0x11, 0x00


	//----- nvinfo : EIATTR_KPARAM_INFO
	.align		4
.L_73:
        /*0028*/ 	.byte	0x04, 0x17
        /*002a*/ 	.short	(.L_75 - .L_74)
.L_74:
        /*002c*/ 	.word	0x00000000
        /*0030*/ 	.short	0x0004
        /*0032*/ 	.short	0x0020
        /*0034*/ 	.byte	0x00, 0xf0, 0x11, 0x00


	//----- nvinfo : EIATTR_KPARAM_INFO
	.align		4
.L_75:
        /*0038*/ 	.byte	0x04, 0x17
        /*003a*/ 	.short	(.L_77 - .L_76)
.L_76:
        /*003c*/ 	.word	0x00000000
        /*0040*/ 	.short	0x0003
        /*0042*/ 	.short	0x0018
        /*0044*/ 	.byte	0x00, 0xf5, 0x21, 0x00


	//----- nvinfo : EIATTR_KPARAM_INFO
	.align		4
.L_77:
        /*0048*/ 	.byte	0x04, 0x17
        /*004a*/ 	.short	(.L_79 - .L_78)
.L_78:
        /*004c*/ 	.word	0x00000000
        /*0050*/ 	.short	0x0002
        /*0052*/ 	.short	0x0010
        /*0054*/ 	.byte	0x00, 0xf5, 0x21, 0x00


	//----- nvinfo : EIATTR_KPARAM_INFO
	.align		4
.L_79:
        /*0058*/ 	.byte	0x04, 0x17
        /*005a*/ 	.short	(.L_81 - .L_80)
.L_80:
        /*005c*/ 	.word	0x00000000
        /*0060*/ 	.short	0x0001
        /*0062*/ 	.short	0x0008
        /*0064*/ 	.byte	0x00, 0xf5, 0x21, 0x00


	//----- nvinfo : EIATTR_KPARAM_INFO
	.align		4
.L_81:
        /*0068*/ 	.byte	0x04, 0x17
        /*006a*/ 	.short	(.L_83 - .L_82)
.L_82:
        /*006c*/ 	.word	0x00000000
        /*0070*/ 	.short	0x0000
        /*0072*/ 	.short	0x0000
        /*0074*/ 	.byte	0x00, 0xf5, 0x21, 0x00


	//----- nvinfo : EIATTR_SPARSE_MMA_MASK
	.align		4
.L_83:
        /*0078*/ 	.byte	0x03, 0x50
        /*007a*/ 	.short	0x0000


	//----- nvinfo : EIATTR_MAXREG_COUNT
	.align		4
        /*007c*/ 	.byte	0x03, 0x1b
        /*007e*/ 	.short	0x00ff


	//----- nvinfo : EIATTR_MERCURY_ISA_VERSION
	.align		4
        /*0080*/ 	.byte	0x03, 0x5f
        /*0082*/ 	.short	0x0101


	//----- nvinfo : EIATTR_VRC_CTA_INIT_COUNT
	.align		4
        /*0084*/ 	.byte	0x02, 0x4a
	.zero		1
	.zero		1


	//----- nvinfo : EIATTR_EXIT_INSTR_OFFSETS
	.align		4
        /*0088*/ 	.byte	0x04, 0x1c
        /*008a*/ 	.short	(.L_85 - .L_84)


	//   ....[0]....
.L_84:
        /*008c*/ 	.word	0x00000070


	//   ....[1]....
        /*0090*/ 	.word	0x000006f0


	//----- nvinfo : EIATTR_CRS_STACK_SIZE
	.align		4
.L_85:
        /*0094*/ 	.byte	0x04, 0x1e
        /*0096*/ 	.short	(.L_87 - .L_86)
.L_86:
        /*0098*/ 	.word	0x00000000


	//----- nvinfo : EIATTR_CBANK_PARAM_SIZE
	.align		4
.L_87:
        /*009c*/ 	.byte	0x03, 0x19
        /*009e*/ 	.short	0x002c


	//----- nvinfo : EIATTR_PARAM_CBANK
	.align		4
        /*00a0*/ 	.byte	0x04, 0x0a
        /*00a2*/ 	.short	(.L_89 - .L_88)
	.align		4
.L_88:
        /*00a4*/ 	.word	index@(.nv.constant0._Z21_integratedAdamUpdatePfS_S_S_ffj)
        /*00a8*/ 	.short	0x0380
        /*00aa*/ 	.short	0x002c


	//----- nvinfo : EIATTR_SW_WAR
	.align		4
.L_89:
        /*00ac*/ 	.byte	0x04, 0x36
        /*00ae*/ 	.short	(.L_91 - .L_90)
.L_90:
        /*00b0*/ 	.word	0x00000008
.L_91:


//--------------------- .nv.info._Z13_reluBackwardPfS_j --------------------------
	.section	.nv.info._Z13_reluBackwardPfS_j,"",@"SHT_CUDA_INFO"
	.sectionflags	@""
	.align	4


	//----- nvinfo : EIATTR_CUDA_API_VERSION
	.align		4
        /*0000*/ 	.byte	0x04, 0x37
        /*0002*/ 	.short	(.L_93 - .L_92)
.L_92:
        /*0004*/ 	.word	0x00000082


	//----- nvinfo : EIATTR_KPARAM_INFO
	.align		4
.L_93:
        /*0008*/ 	.byte	0x04, 0x17
        /*000a*/ 	.short	(.L_95 - .L_94)
.L_94:
        /*000c*/ 	.word	0x00000000
        /*0010*/ 	.short	0x0002
        /*0012*/ 	.short	0x0010
        /*0014*/ 	.byte	0x00, 0xf0, 0x11, 0x00


	//----- nvinfo : EIATTR_KPARAM_INFO
	.align		4
.L_95:
        /*0018*/ 	.byte	0x04, 0x17
        /*001a*/ 	.short	(.L_97 - .L_96)
.L_96:
        /*001c*/ 	.word	0x00000000
        /*0020*/ 	.short	0x0001
        /*0022*/ 	.short	0x0008
        /*0024*/ 	.byte	0x00, 0xf5, 0x21, 0x00


	//----- nvinfo : EIATTR_KPARAM_INFO
	.align		4
.L_97:
        /*0028*/ 	.byte	0x04, 0x17
        /*002a*/ 	.short	(.L_99 - .L_98)
.L_98:
        /*002c*/ 	.word	0x00000000
        /*0030*/ 	.short	0x0000
        /*0032*/ 	.short	0x0000
        /*0034*/ 	.byte	0x00, 0xf5, 0x21, 0x00


	//----- nvinfo : EIATTR_SPARSE_MMA_MASK
	.align		4
.L_99:
        /*0038*/ 	.byte	0x03, 0x50
        /*003a*/ 	.short	0x0000


	//----- nvinfo : EIATTR_MAXREG_COUNT
	.align		4
        /*003c*/ 	.byte	0x03, 0x1b
        /*003e*/ 	.short	0x00ff


	//----- nvinfo : EIATTR_MERCURY_ISA_VERSION
	.align		4
        /*0040*/ 	.byte	0x03, 0x5f
        /*0042*/ 	.short	0x0101


	//----- nvinfo : EIATTR_VRC_CTA_INIT_COUNT
	.align		4
        /*0044*/ 	.byte	0x02, 0x4a
	.zero		1
	.zero		1


	//----- nvinfo : EIATTR_EXIT_INSTR_OFFSETS
	.align		4
        /*0048*/ 	.byte	0x04, 0x1c
        /*004a*/ 	.short	(.L_101 - .L_100)


	//   ....[0]....
.L_100:
        /*004c*/ 	.word	0x00000070


	//   ....[1]....
        /*0050*/ 	.word	0x00000150


	//----- nvinfo : EIATTR_CRS_STACK_SIZE
	.align		4
.L_101:
        /*0054*/ 	.byte	0x04, 0x1e
        /*0056*/ 	.short	(.L_103 - .L_102)
.L_102:
        /*0058*/ 	.word	0x00000000


	//----- nvinfo : EIATTR_CBANK_PARAM_SIZE
	.align		4
.L_103:
        /*005c*/ 	.byte	0x03, 0x19
        /*005e*/ 	.short	0x0014


	//----- nvinfo : EIATTR_PARAM_CBANK
	.align		4
        /*0060*/ 	.byte	0x04, 0x0a
        /*0062*/ 	.short	(.L_105 - .L_104)
	.align		4
.L_104:
        /*0064*/ 	.word	index@(.nv.constant0._Z13_reluBackwardPfS_j)
        /*0068*/ 	.short	0x0380
        /*006a*/ 	.short	0x0014


	//----- nvinfo : EIATTR_SW_WAR
	.align		4
.L_105:
        /*006c*/ 	.byte	0x04, 0x36
        /*006e*/ 	.short	(.L_107 - .L_106)
.L_106:
        /*0070*/ 	.word	0x00000008
.L_107:


//--------------------- .nv.info._Z12_reluForwardPfj --------------------------
	.section	.nv.info._Z12_reluForwardPfj,"",@"SHT_CUDA_INFO"
	.sectionflags	@""
	.align	4


	//----- nvinfo : EIATTR_CUDA_API_VERSION
	.align		4
        /*0000*/ 	.byte	0x04, 0x37
        /*0002*/ 	.short	(.L_109 - .L_108)
.L_108:
        /*0004*/ 	.word	0x00000082


	//----- nvinfo : EIATTR_KPARAM_INFO
	.align		4
.L_109:
        /*0008*/ 	.byte	0x04, 0x17
        /*000a*/ 	.short	(.L_111 - .L_110)
.L_110:
        /*000c*/ 	.word	0x00000000
        /*0010*/ 	.short	0x0001
        /*0012*/ 	.short	0x0008
        /*0014*/ 	.byte	0x00, 0xf0, 0x11, 0x00


	//----- nvinfo : EIATTR_KPARAM_INFO
	.align		4
.L_111:
        /*0018*/ 	.byte	0x04, 0x17
        /*001a*/ 	.short	(.L_113 - .L_112)
.L_112:
        /*001c*/ 	.word	0x00000000
        /*0020*/ 	.short	0x0000
        /*0022*/ 	.short	0x0000
        /*0024*/ 	.byte	0x00, 0xf5, 0x21, 0x00


	//----- nvinfo : EIATTR_SPARSE_MMA_MASK
	.align		4
.L_113:
        /*0028*/ 	.byte	0x03, 0x50
        /*002a*/ 	.short	0x0000


	//----- nvinfo : EIATTR_MAXREG_COUNT
	.align		4
        /*002c*/ 	.byte	0x03, 0x1b
        /*002e*/ 	.short	0x00ff


	//----- nvinfo : EIATTR_MERCURY_ISA_VERSION
	.align		4
        /*0030*/ 	.byte	0x03, 0x5f
        /*0032*/ 	.short	0x0101


	//----- nvinfo : EIATTR_VRC_CTA_INIT_COUNT
	.align		4
        /*0034*/ 	.byte	0x02, 0x4a
	.zero		1
	.zero		1


	//----- nvinfo : EIATTR_EXIT_INSTR_OFFSETS
	.align		4
        /*0038*/ 	.byte	0x04, 0x1c
        /*003a*/ 	.short	(.L_115 - .L_114)


	//   ....[0]....
.L_114:
        /*003c*/ 	.word	0x00000070


	//   ....[1]....
        /*0040*/ 	.word	0x000000e0


	//----- nvinfo : EIATTR_CBANK_PARAM_SIZE
	.align		4
.L_115:
        /*0044*/ 	.byte	0x03, 0x19
        /*0046*/ 	.short	0x000c


	//----- nvinfo : EIATTR_PARAM_CBANK
	.align		4
        /*0048*/ 	.byte	0x04, 0x0a
        /*004a*/ 	.short	(.L_117 - .L_116)
	.align		4
.L_116:
        /*004c*/ 	.word	index@(.nv.constant0._Z12_reluForwardPfj)
        /*0050*/ 	.short	0x0380
        /*0052*/ 	.short	0x000c


	//----- nvinfo : EIATTR_SW_WAR
	.align		4
.L_117:
        /*0054*/ 	.byte	0x04, 0x36
        /*0056*/ 	.short	(.L_119 - .L_118)
.L_118:
        /*0058*/ 	.word	0x00000008
.L_119:


//--------------------- .nv.callgraph             --------------------------
	.section	.nv.callgraph,"",@"SHT_CUDA_CALLGRAPH"
	.align	4
	.sectionentsize	8
	.align		4
        /*0000*/ 	.word	0x00000000
	.align		4
        /*0004*/ 	.word	0xffffffff
	.align		4
        /*0008*/ 	.word	0x00000000
	.align		4
        /*000c*/ 	.word	0xfffffffe
	.align		4
        /*0010*/ 	.word	0x00000000
	.align		4
        /*0014*/ 	.word	0xfffffffd
	.align		4
        /*0018*/ 	.word	0x00000000
	.align		4
        /*001c*/ 	.word	0xfffffffc


//--------------------- .text._Z5_fillPfj5Noisef  --------------------------
	.section	.text._Z5_fillPfj5Noisef,"ax",@progbits
	.align	128
        .global         _Z5_fillPfj5Noisef
        .type           _Z5_fillPfj5Noisef,@function
        .size           _Z5_fillPfj5Noisef,(.L_x_30 - _Z5_fillPfj5Noisef)
        .other          _Z5_fillPfj5Noisef,@"STO_CUDA_ENTRY STV_DEFAULT"
_Z5_fillPfj5Noisef:
.text._Z5_fillPfj5Noisef:
[----:B------:R-:W-:Y:S01]  /*0000*/  LDC R1, c[0x0][0x37c] ;  /* 0x0000df00ff017b82 */ /* 0x000fe20000000800 */
[----:B------:R-:W0:Y:S07]  /*0010*/  S2R R0, SR_TID.X ;  /* 0x0000000000007919 */ /* 0x000e2e0000002100 */
[----:B------:R-:W0:Y:S01]  /*0020*/  S2UR UR4, SR_CTAID.X ;  /* 0x00000000000479c3 */ /* 0x000e220000002500 */
[----:B------:R-:W1:Y:S07]  /*0030*/  LDCU UR5, c[0x0][0x388] ;  /* 0x00007100ff0577ac */ /* 0x000e6e0008000800 */
[----:B------:R-:W0:Y:S02]  /*0040*/  LDC R5, c[0x0][0x360] ;  /* 0x0000d800ff057b82 */ /* 0x000e240000000800 */
[----:B0-----:R-:W-:-:S05]  /*0050*/  IMAD R5, R5, UR4, R0 ;  /* 0x0000000405057c24 */ /* 0x001fca000f8e0200 */
[----:B-1----:R-:W-:-:S13]  /*0060*/  ISETP.GE.U32.AND P0, PT, R5, UR5, PT ;  /* 0x0000000505007c0c */ /* 0x002fda000bf06070 */
[----:B------:R-:W-:Y:S05]  /*0070*/  @P0 EXIT ;  /* 0x000000000000094d */ /* 0x000fea0003800000 */
[----:B------:R-:W0:Y:S01]  /*0080*/  LDC.64 R2, c[0x0][0x380] ;  /* 0x0000e000ff027b82 */ /* 0x000e220000000a00 */
[----:B------:R-:W1:Y:S07]  /*0090*/  LDCU.64 UR4, c[0x0][0x358] ;  /* 0x00006b00ff0477ac */ /* 0x000e6e0008000a00 */
[----:B------:R-:W1:Y:S01]  /*00a0*/  LDC R7, c[0x0][0x394] ;  /* 0x0000e500ff077b82 */ /* 0x000e620000000800 */
[----:B0-----:R-:W-:-:S05]  /*00b0*/  IMAD.WIDE.U32 R2, R5, 0x4, R2 ;  /* 0x0000000405027825 */ /* 0x001fca00078e0002 */
[----:B-1----:R-:W-:Y:S01]  /*00c0*/  STG.E desc[UR4][R2.64], R7 ;  /* 0x0000000702007986 */ /* 0x002fe2000c101904 */
[----:B------:R-:W-:Y:S05]  /*00d0*/  EXIT ;  /* 0x000000000000794d */ /* 0x000fea0003800000 */
.L_x_0:
[----:B------:R-:W-:-:S00]  /*00e0*/  BRA `(.L_x_0) ;  /* 0xfffffffc00fc7947 */ /* 0x000fc0000383ffff */
[----:B------:R-:W-:-:S00]  /*00f0*/  NOP ;  /* 0x0000000000007918 */ /* 0x000fc00000000000 */
        /* <DEDUP_REMOVED lines=8> */
.L_x_30:


//--------------------- .text._Z12_fillUniformPfj5Noiseff --------------------------
	.section	.text._Z12_fillUniformPfj5Noiseff,"ax",@progbits
	.align	128
        .global         _Z12_fillUniformPfj5Noiseff
        .type           _Z12_fillUniformPfj5Noiseff,@function
        .size           _Z12_fillUniformPfj5Noiseff,(.L_x_31 - _Z12_fillUniformPfj5Noiseff)
        .other          _Z12_fillUniformPfj5Noiseff,@"STO_CUDA_ENTRY STV_DEFAULT"
_Z12_fillUniformPfj5Noiseff:
.text._Z12_fillUniformPfj5Noiseff:
        /* <DEDUP_REMOVED lines=8> */
[----:B------:R-:W0:Y:S01]  /*0080*/  LDCU UR4, c[0x0][0x38c] ;  /* 0x00007180ff0477ac */ /* 0x000e220008000800 */
[----:B------:R-:W1:Y:S01]  /*0090*/  LDC R4, c[0x0][0x398] ;  /* 0x0000e600ff047b82 */ /* 0x000e620000000800 */
[----:B------:R-:W2:Y:S01]  /*00a0*/  LDCU.64 UR6, c[0x0][0x390] ;  /* 0x00007200ff0677ac */ /* 0x000ea20008000a00 */
[----:B0-----:R-:W-:Y:S01]  /*00b0*/  LOP3.LUT R0, R5, UR4, RZ, 0x3c, !PT ;  /* 0x0000000405007c12 */ /* 0x001fe2000f8e3cff */
[----:B------:R-:W0:Y:S04]  /*00c0*/  LDCU.64 UR4, c[0x0][0x358] ;  /* 0x00006b00ff0477ac */ /* 0x000e280008000a00 */
[----:B------:R-:W-:-:S05]  /*00d0*/  IMAD R0, R0, 0x4ba1bb47, RZ ;  /* 0x4ba1bb4700007824 */ /* 0x000fca00078e02ff */
[----:B------:R-:W-:-:S04]  /*00e0*/  SHF.R.U32.HI R3, RZ, 0x11, R0 ;  /* 0x00000011ff037819 */ /* 0x000fc80000011600 */
[----:B------:R-:W-:-:S04]  /*00f0*/  LOP3.LUT R0, R3, R0, RZ, 0x3c, !PT ;  /* 0x0000000003007212 */ /* 0x000fc800078e3cff */
[----:B--2---:R-:W-:-:S05]  /*0100*/  LOP3.LUT R2, R0, UR6, RZ, 0x3c, !PT ;  /* 0x0000000600027c12 */ /* 0x004fca000f8e3cff */
[----:B------:R-:W-:Y:S02]  /*0110*/  IMAD R7, R2, -0x48143487, RZ ;  /* 0xb7ebcb7902077824 */ /* 0x000fe400078e02ff */
[----:B------:R-:W2:Y:S03]  /*0120*/  LDC.64 R2, c[0x0][0x380] ;  /* 0x0000e000ff027b82 */ /* 0x000ea60000000a00 */
[----:B------:R-:W-:-:S04]  /*0130*/  LOP3.LUT R7, R7, R0, RZ, 0x3c, !PT ;  /* 0x0000000007077212 */ /* 0x000fc800078e3cff */
[----:B------:R-:W-:-:S04]  /*0140*/  SHF.R.U32.HI R0, RZ, 0xd, R7 ;  /* 0x0000000dff007819 */ /* 0x000fc80000011607 */
[----:B------:R-:W-:Y:S01]  /*0150*/  LOP3.LUT R0, R0, R7, RZ, 0x3c, !PT ;  /* 0x0000000700007212 */ /* 0x000fe200078e3cff */
[----:B-1----:R-:W-:-:S03]  /*0160*/  FADD R7, R4, -UR7 ;  /* 0x8000000704077e21 */ /* 0x002fc60008000000 */
[----:B------:R-:W-:-:S05]  /*0170*/  I2FP.F32.U32 R0, R0 ;  /* 0x0000000000007245 */ /* 0x000fca0000201000 */
[----:B------:R-:W-:Y:S01]  /*0180*/  FMUL R0, R0, 2.3283064365386962891e-10 ;  /* 0x2f80000000007820 */ /* 0x000fe20000400000 */
[----:B--2---:R-:W-:-:S04]  /*0190*/  IMAD.WIDE.U32 R2, R5, 0x4, R2 ;  /* 0x0000000405027825 */ /* 0x004fc800078e0002 */
[----:B------:R-:W-:-:S05]  /*01a0*/  FFMA R7, R0, R7, UR7 ;  /* 0x0000000700077e23 */ /* 0x000fca0008000007 */
[----:B0-----:R-:W-:Y:S01]  /*01b0*/  STG.E desc[UR4][R2.64], R7 ;  /* 0x0000000702007986 */ /* 0x001fe2000c101904 */
[----:B------:R-:W-:Y:S05]  /*01c0*/  EXIT ;  /* 0x000000000000794d */ /* 0x000fea0003800000 */
.L_x_1:
        /* <DEDUP_REMOVED lines=11> */
.L_x_31:


//--------------------- .text._Z21_integratedAdamUpdatePfS_S_S_ffj --------------------------
	.section	.text._Z21_integratedAdamUpdatePfS_S_S_ffj,"ax",@progbits
	.align	128
        .global         _Z21_integratedAdamUpdatePfS_S_S_ffj
        .type           _Z21_integratedAdamUpdatePfS_S_S_ffj,@function
        .size           _Z21_integratedAdamUpdatePfS_S_S_ffj,(.L_x_29 - _Z21_integratedAdamUpdatePfS_S_S_ffj)
        .other          _Z21_integratedAdamUpdatePfS_S_S_ffj,@"STO_CUDA_ENTRY STV_DEFAULT"
_Z21_integratedAdamUpdatePfS_S_S_ffj:
.text._Z21_integratedAdamUpdatePfS_S_S_ffj:
        /* <DEDUP_REMOVED lines=10> */
[----:B------:R-:W2:Y:S08]  /*00a0*/  LDC.64 R10, c[0x0][0x388] ;  /* 0x0000e200ff0a7b82 */ /* 0x000eb00000000a00 */
[----:B------:R-:W3:Y:S01]  /*00b0*/  LDC.64 R6, c[0x0][0x398] ;  /* 0x0000e600ff067b82 */ /* 0x000ee20000000a00 */
[----:B0-----:R-:W-:-:S07]  /*00c0*/  IMAD.WIDE.U32 R8, R5, 0x4, R8 ;  /* 0x0000000405087825 */ /* 0x001fce00078e0008 */
[----:B------:R-:W0:Y:S01]  /*00d0*/  LDC R4, c[0x0][0x3a0] ;  /* 0x0000e800ff047b82 */ /* 0x000e220000000800 */
[----:B-1----:R-:W4:Y:S01]  /*00e0*/  LDG.E R0, desc[UR4][R8.64] ;  /* 0x0000000408007981 */ /* 0x002f22000c1e1900 */
[----:B--2---:R-:W-:-:S05]  /*00f0*/  IMAD.WIDE.U32 R10, R5, 0x4, R10 ;  /* 0x00000004050a7825 */ /* 0x004fca00078e000a */
[----:B------:R-:W2:Y:S01]  /*0100*/  LDG.E R2, desc[UR4][R10.64] ;  /* 0x000000040a027981 */ /* 0x000ea2000c1e1900 */
[----:B---3--:R-:W-:-:S05]  /*0110*/  IMAD.WIDE.U32 R6, R5, 0x4, R6 ;  /* 0x0000000405067825 */ /* 0x008fca00078e0006 */
[----:B------:R-:W3:Y:S01]  /*0120*/  LDG.E R16, desc[UR4][R6.64] ;  /* 0x0000000406107981 */ /* 0x000ee2000c1e1900 */
[----:B------:R-:W-:Y:S01]  /*0130*/  UMOV UR6, 0xcccccccd ;  /* 0xcccccccd00067882 */ /* 0x000fe20000000000 */
[----:B------:R-:W-:Y:S01]  /*0140*/  UMOV UR7, 0x3feccccc ;  /* 0x3feccccc00077882 */ /* 0x000fe20000000000 */
[----:B0-----:R-:W-:Y:S01]  /*0150*/  FADD R4, -R4, 1 ;  /* 0x3f80000004047421 */ /* 0x001fe20000000100 */
[----:B------:R-:W-:Y:S01]  /*0160*/  UMOV UR8, 0xd916872b ;  /* 0xd916872b00087882 */ /* 0x000fe20000000000 */
[----:B------:R-:W-:Y:S02]  /*0170*/  UMOV UR9, 0x3feff7ce ;  /* 0x3feff7ce00097882 */ /* 0x000fe40000000000 */
[----:B------:R-:W0:Y:S01]  /*0180*/  MUFU.RCP R17, R4 ;  /* 0x0000000400117308 */ /* 0x000e220000001000 */
[----:B------:R-:W-:Y:S07]  /*0190*/  BSSY.RECONVERGENT B0, `(.L_x_2) ;  /* 0x000001a000007945 */ /* 0x000fee0003800200 */
[----:B----4-:R-:W1:Y:S08]  /*01a0*/  F2F.F64.F32 R12, R0 ;  /* 0x00000000000c7310 */ /* 0x010e700000201800 */
[----:B--2---:R-:W2:Y:S01]  /*01b0*/  F2F.F64.F32 R2, R2 ;  /* 0x0000000200027310 */ /* 0x004ea20000201800 */
[----:B-1----:R-:W-:-:S07]  /*01c0*/  DMUL R12, R12, UR6 ;  /* 0x000000060c0c7c28 */ /* 0x002fce0008000000 */
[----:B---3--:R-:W1:Y:S01]  /*01d0*/  F2F.F64.F32 R14, R16 ;  /* 0x00000010000e7310 */ /* 0x008e620000201800 */
[----:B------:R-:W-:Y:S01]  /*01e0*/  UMOV UR6, 0xd2f1aa00 ;  /* 0xd2f1aa0000067882 */ /* 0x000fe20000000000 */
[----:B------:R-:W-:Y:S02]  /*01f0*/  UMOV UR7, 0x3f50624d ;  /* 0x3f50624d00077882 */ /* 0x000fe40000000000 */
[C---:B--2---:R-:W-:Y:S01]  /*0200*/  DMUL R10, R2.reuse, UR6 ;  /* 0x00000006020a7c28 */ /* 0x044fe20008000000 */
[----:B------:R-:W-:Y:S01]  /*0210*/  UMOV UR6, 0x99999998 ;  /* 0x9999999800067882 */ /* 0x000fe20000000000 */
[----:B------:R-:W-:Y:S02]  /*0220*/  UMOV UR7, 0x3fb99999 ;  /* 0x3fb9999900077882 */ /* 0x000fe40000000000 */
[----:B------:R-:W-:Y:S02]  /*0230*/  DFMA R12, R2, UR6, R12 ;  /* 0x00000006020c7c2b */ /* 0x000fe4000800000c */
[----:B-1----:R-:W-:-:S04]  /*0240*/  DMUL R14, R14, UR8 ;  /* 0x000000080e0e7c28 */ /* 0x002fc80008000000 */
[----:B------:R-:W1:Y:S04]  /*0250*/  F2F.F32.F64 R0, R12 ;  /* 0x0000000c00007310 */ /* 0x000e680000301000 */
[----:B------:R-:W-:Y:S01]  /*0260*/  DFMA R2, R2, R10, R14 ;  /* 0x0000000a0202722b */ /* 0x000fe2000000000e */
[----:B0-----:R-:W-:-:S03]  /*0270*/  FFMA R10, -R4, R17, 1 ;  /* 0x3f800000040a7423 */ /* 0x001fc60000000111 */
[----:B-1----:R-:W0:Y:S01]  /*0280*/  FCHK P0, R0, R4 ;  /* 0x0000000400007302 */ /* 0x002e220000000000 */
[----:B------:R-:W-:-:S07]  /*0290*/  FFMA R11, R17, R10, R17 ;  /* 0x0000000a110b7223 */ /* 0x000fce0000000011 */
[----:B------:R1:W2:Y:S01]  /*02a0*/  F2F.F32.F64 R2, R2 ;  /* 0x0000000200027310 */ /* 0x0002a20000301000 */
[----:B------:R-:W-:-:S04]  /*02b0*/  FFMA R10, R0, R11, RZ ;  /* 0x0000000b000a7223 */ /* 0x000fc800000000ff */
[----:B------:R-:W-:-:S04]  /*02c0*/  FFMA R14, -R4, R10, R0 ;  /* 0x0000000a040e7223 */ /* 0x000fc80000000100 */
[----:B------:R-:W-:Y:S01]  /*02d0*/  FFMA R11, R11, R14, R10 ;  /* 0x0000000e0b0b7223 */ /* 0x000fe2000000000a */
[----:B01----:R-:W-:Y:S06]  /*02e0*/  @!P0 BRA `(.L_x_3) ;  /* 0x0000000000108947 */ /* 0x003fec0003800000 */
[----:B------:R-:W-:Y:S01]  /*02f0*/  IMAD.MOV.U32 R3, RZ, RZ, R0 ;  /* 0x000000ffff037224 */ /* 0x000fe200078e0000 */
[----:B------:R-:W-:-:S07]  /*0300*/  MOV R10, 0x320 ;  /* 0x00000320000a7802 */ /* 0x000fce0000000f00 */
[----:B--2---:R-:W-:Y:S05]  /*0310*/  CALL.REL.NOINC `($__internal_1_$__cuda_sm3x_div_rn_noftz_f32_slowpath) ;  /* 0x0000000400547944 */ /* 0x004fea0003c00000 */
[----:B------:R-:W-:-:S07]  /*0320*/  IMAD.MOV.U32 R11, RZ, RZ, R3 ;  /* 0x000000ffff0b7224 */ /* 0x000fce00078e0003 */
.L_x_3:
[----:B------:R-:W-:Y:S05]  /*0330*/  BSYNC.RECONVERGENT B0 ;  /* 0x0000000000007941 */ /* 0x000fea0003800200 */
.L_x_2:
[----:B------:R-:W0:Y:S01]  /*0340*/  LDC R4, c[0x0][0x3a4] ;  /* 0x0000e900ff047b82 */ /* 0x000e220000000800 */
[----:B------:R-:W-:Y:S01]  /*0350*/  BSSY.RECONVERGENT B0, `(.L_x_4) ;  /* 0x000000d000007945 */ /* 0x000fe20003800200 */
[----:B0-----:R-:W-:-:S04]  /*0360*/  FADD R4, -R4, 1 ;  /* 0x3f80000004047421 */ /* 0x001fc80000000100 */
[----:B------:R-:W0:Y:S08]  /*0370*/  MUFU.RCP R3, R4 ;  /* 0x0000000400037308 */ /* 0x000e300000001000 */
[----:B--2---:R-:W1:Y:S01]  /*0380*/  FCHK P0, R2, R4 ;  /* 0x0000000402007302 */ /* 0x004e620000000000 */
[----:B0-----:R-:W-:-:S04]  /*0390*/  FFMA R10, -R4, R3, 1 ;  /* 0x3f800000040a7423 */ /* 0x001fc80000000103 */
[----:B------:R-:W-:-:S04]  /*03a0*/  FFMA R3, R3, R10, R3 ;  /* 0x0000000a03037223 */ /* 0x000fc80000000003 */
[----:B------:R-:W-:-:S04]  /*03b0*/  FFMA R10, R2, R3, RZ ;  /* 0x00000003020a7223 */ /* 0x000fc800000000ff */
[----:B------:R-:W-:-:S04]  /*03c0*/  FFMA R12, -R4, R10, R2 ;  /* 0x0000000a040c7223 */ /* 0x000fc80000000102 */
[----:B------:R-:W-:Y:S01]  /*03d0*/  FFMA R3, R3, R12, R10 ;  /* 0x0000000c03037223 */ /* 0x000fe2000000000a */
[----:B-1----:R-:W-:Y:S06]  /*03e0*/  @!P0 BRA `(.L_x_5) ;  /* 0x00000000000c8947 */ /* 0x002fec0003800000 */
[----:B------:R-:W-:Y:S02]  /*03f0*/  MOV R3, R2 ;  /* 0x0000000200037202 */ /* 0x000fe40000000f00 */
[----:B------:R-:W-:-:S07]  /*0400*/  MOV R10, 0x420 ;  /* 0x00000420000a7802 */ /* 0x000fce0000000f00 */
[----:B------:R-:W-:Y:S05]  /*0410*/  CALL.REL.NOINC `($__internal_1_$__cuda_sm3x_div_rn_noftz_f32_slowpath) ;  /* 0x0000000400147944 */ /* 0x000fea0003c00000 */
.L_x_5:
[----:B------:R-:W-:Y:S05]  /*0420*/  BSYNC.RECONVERGENT B0 ;  /* 0x0000000000007941 */ /* 0x000fea0003800200 */
.L_x_4:
[----:B------:R0:W-:Y:S01]  /*0430*/  STG.E desc[UR4][R8.64], R0 ;  /* 0x0000000008007986 */ /* 0x0001e2000c101904 */
[----:B------:R-:W-:Y:S01]  /*0440*/  VIADD R4, R3, 0xf3000000 ;  /* 0xf300000003047836 */ /* 0x000fe20000000000 */
[----:B------:R0:W1:Y:S01]  /*0450*/  MUFU.RSQ R10, R3 ;  /* 0x00000003000a7308 */ /* 0x0000620000001400 */
[----:B------:R-:W-:Y:S01]  /*0460*/  BSSY.RECONVERGENT B0, `(.L_x_6) ;  /* 0x000000c000007945 */ /* 0x000fe20003800200 */
[----:B------:R0:W-:Y:S02]  /*0470*/  STG.E desc[UR4][R6.64], R2 ;  /* 0x0000000206007986 */ /* 0x0001e4000c101904 */
[----:B------:R-:W-:-:S13]  /*0480*/  ISETP.GT.U32.AND P0, PT, R4, 0x727fffff, PT ;  /* 0x727fffff0400780c */ /* 0x000fda0003f04070 */
[----:B01----:R-:W-:Y:S05]  /*0490*/  @!P0 BRA `(.L_x_7) ;  /* 0x0000000000108947 */ /* 0x003fea0003800000 */
[----:B------:R-:W-:Y:S01]  /*04a0*/  IMAD.MOV.U32 R0, RZ, RZ, R3 ;  /* 0x000000ffff007224 */ /* 0x000fe200078e0003 */
[----:B------:R-:W-:-:S07]  /*04b0*/  MOV R9, 0x4d0 ;  /* 0x000004d000097802 */ /* 0x000fce0000000f00 */
[----:B------:R-:W-:Y:S05]  /*04c0*/  CALL.REL.NOINC `($__internal_0_$__cuda_sm20_sqrt_rn_f32_slowpath) ;  /* 0x00000000008c7944 */ /* 0x000fea0003c00000 */
[----:B------:R-:W-:Y:S05]  /*04d0*/  BRA `(.L_x_8) ;  /* 0x0000000000107947 */ /* 0x000fea0003800000 */
.L_x_7:
[C---:B------:R-:W-:Y:S01]  /*04e0*/  FMUL.FTZ R0, R10.reuse, R3 ;  /* 0x000000030a007220 */ /* 0x040fe20000410000 */
[----:B------:R-:W-:-:S03]  /*04f0*/  FMUL.FTZ R2, R10, 0.5 ;  /* 0x3f0000000a027820 */ /* 0x000fc60000410000 */
[----:B------:R-:W-:-:S04]  /*0500*/  FFMA R3, -R0, R0, R3 ;  /* 0x0000000000037223 */ /* 0x000fc80000000103 */
[----:B------:R-:W-:-:S07]  /*0510*/  FFMA R0, R3, R2, R0 ;  /* 0x0000000203007223 */ /* 0x000fce0000000000 */
.L_x_8:
[----:B------:R-:W-:Y:S05]  /*0520*/  BSYNC.RECONVERGENT B0 ;  /* 0x0000000000007941 */ /* 0x000fea0003800200 */
.L_x_6:
[----:B------:R-:W-:Y:S01]  /*0530*/  FADD R4, R0, 9.9999999392252902908e-09 ;  /* 0x322bcc7700047421 */ /* 0x000fe20000000000 */
[----:B------:R-:W-:Y:S03]  /*0540*/  BSSY.RECONVERGENT B0, `(.L_x_9) ;  /* 0x000000d000007945 */ /* 0x000fe60003800200 */
[----:B------:R-:W0:Y:S08]  /*0550*/  MUFU.RCP R0, R4 ;  /* 0x0000000400007308 */ /* 0x000e300000001000 */
[----:B------:R-:W1:Y:S01]  /*0560*/  FCHK P0, R11, R4 ;  /* 0x000000040b007302 */ /* 0x000e620000000000 */
        /* <DEDUP_REMOVED lines=9> */
[----:B------:R-:W-:-:S07]  /*0600*/  IMAD.MOV.U32 R0, RZ, RZ, R3 ;  /* 0x000000ffff007224 */ /* 0x000fce00078e0003 */
.L_x_10:
[----:B------:R-:W-:Y:S05]  /*0610*/  BSYNC.RECONVERGENT B0 ;  /* 0x0000000000007941 */ /* 0x000fea0003800200 */
.L_x_9:
[----:B------:R-:W0:Y:S02]  /*0620*/  LDC.64 R2, c[0x0][0x380] ;  /* 0x0000e000ff027b82 */ /* 0x000e240000000a00 */
[----:B0-----:R-:W-:-:S05]  /*0630*/  IMAD.WIDE.U32 R4, R5, 0x4, R2 ;  /* 0x0000000405047825 */ /* 0x001fca00078e0002 */
[----:B------:R-:W2:Y:S01]  /*0640*/  LDG.E R6, desc[UR4][R4.64] ;  /* 0x0000000404067981 */ /* 0x000ea2000c1e1900 */
[----:B------:R-:W-:Y:S01]  /*0650*/  F2F.F64.F32 R2, R0 ;  /* 0x0000000000027310 */ /* 0x000fe20000201800 */
[----:B------:R-:W-:Y:S01]  /*0660*/  UMOV UR6, 0xd2f1a9fc ;  /* 0xd2f1a9fc00067882 */ /* 0x000fe20000000000 */
[----:B------:R-:W-:-:S06]  /*0670*/  UMOV UR7, 0x3f50624d ;  /* 0x3f50624d00077882 */ /* 0x000fcc0000000000 */
[----:B--2---:R-:W0:Y:S02]  /*0680*/  F2F.F64.F32 R6, R6 ;  /* 0x0000000600067310 */ /* 0x004e240000201800 */
[----:B0-----:R-:W-:Y:S01]  /*0690*/  DFMA R2, R6, -UR6, R2 ;  /* 0x8000000606027c2b */ /* 0x001fe20008000002 */
[----:B------:R-:W-:Y:S01]  /*06a0*/  UMOV UR6, 0x9999999a ;  /* 0x9999999a00067882 */ /* 0x000fe20000000000 */
[----:B------:R-:W-:-:S06]  /*06b0*/  UMOV UR7, 0x3fb99999 ;  /* 0x3fb9999900077882 */ /* 0x000fcc0000000000 */
[----:B------:R-:W-:-:S10]  /*06c0*/  DFMA R2, R2, UR6, R6 ;  /* 0x0000000602027c2b */ /* 0x000fd40008000006 */
[----:B------:R-:W0:Y:S02]  /*06d0*/  F2F.F32.F64 R3, R2 ;  /* 0x0000000200037310 */ /* 0x000e240000301000 */
[----:B0-----:R-:W-:Y:S01]  /*06e0*/  STG.E desc[UR4][R4.64], R3 ;  /* 0x0000000304007986 */ /* 0x001fe2000c101904 */
[----:B------:R-:W-:Y:S05]  /*06f0*/  EXIT ;  /* 0x000000000000794d */ /* 0x000fea0003800000 */
        .weak           $__internal_0_$__cuda_sm20_sqrt_rn_f32_slowpath
        .type           $__internal_0_$__cuda_sm20_sqrt_rn_f32_slowpath,@function
        .size           $__internal_0_$__cuda_sm20_sqrt_rn_f32_slowpath,($__internal_1_$__cuda_sm3x_div_rn_noftz_f32_slowpath - $__internal_0_$__cuda_sm20_sqrt_rn_f32_slowpath)
$__internal_0_$__cuda_sm20_sqrt_rn_f32_slowpath:
[----:B------:R-:W-:-:S13]  /*0700*/  LOP3.LUT P0, RZ, R0, 0x7fffffff, RZ, 0xc0, !PT ;  /* 0x7fffffff00ff7812 */ /* 0x000fda000780c0ff */
[----:B------:R-:W-:Y:S01]  /*0710*/  @!P0 IMAD.MOV.U32 R2, RZ, RZ, R0 ;  /* 0x000000ffff028224 */ /* 0x000fe200078e0000 */
[----:B------:R-:W-:Y:S06]  /*0720*/  @!P0 BRA `(.L_x_11) ;  /* 0x0000000000408947 */ /* 0x000fec0003800000 */
[----:B------:R-:W-:-:S13]  /*0730*/  FSETP.GEU.FTZ.AND P0, PT, R0, RZ, PT ;  /* 0x000000ff0000720b */ /* 0x000fda0003f1e000 */
[----:B------:R-:W-:Y:S01]  /*0740*/  @!P0 MOV R2, 0x7fffffff ;  /* 0x7fffffff00028802 */ /* 0x000fe20000000f00 */
[----:B------:R-:W-:Y:S06]  /*0750*/  @!P0 BRA `(.L_x_11) ;  /* 0x0000000000348947 */ /* 0x000fec0003800000 */
[----:B------:R-:W-:-:S13]  /*0760*/  FSETP.GTU.FTZ.AND P0, PT, |R0|, +INF , PT ;  /* 0x7f8000000000780b */ /* 0x000fda0003f1c200 */
[----:B------:R-:W-:Y:S01]  /*0770*/  @P0 FADD.FTZ R2, R0, 1 ;  /* 0x3f80000000020421 */ /* 0x000fe20000010000 */
[----:B------:R-:W-:Y:S06]  /*0780*/  @P0 BRA `(.L_x_11) ;  /* 0x0000000000280947 */ /* 0x000fec0003800000 */
[----:B------:R-:W-:-:S13]  /*0790*/  FSETP.NEU.FTZ.AND P0, PT, |R0|, +INF , PT ;  /* 0x7f8000000000780b */ /* 0x000fda0003f1d200 */
[----:B------:R-:W-:-:S04]  /*07a0*/  @P0 FFMA R3, R0, 1.84467440737095516160e+19, RZ ;  /* 0x5f80000000030823 */ /* 0x000fc800000000ff */
[----:B------:R-:W0:Y:S02]  /*07b0*/  @P0 MUFU.RSQ R2, R3 ;  /* 0x0000000300020308 */ /* 0x000e240000001400 */
[----:B0-----:R-:W-:Y:S01]  /*07c0*/  @P0 FMUL.FTZ R4, R3, R2 ;  /* 0x0000000203040220 */ /* 0x001fe20000410000 */
[----:B------:R-:W-:Y:S01]  /*07d0*/  @P0 FMUL.FTZ R8, R2, 0.5 ;  /* 0x3f00000002080820 */ /* 0x000fe20000410000 */
[----:B------:R-:W-:Y:S02]  /*07e0*/  @!P0 IMAD.MOV.U32 R2, RZ, RZ, R0 ;  /* 0x000000ffff028224 */ /* 0x000fe400078e0000 */
[----:B------:R-:W-:-:S04]  /*07f0*/  @P0 FADD.FTZ R6, -R4, -RZ ;  /* 0x800000ff04060221 */ /* 0x000fc80000010100 */
[----:B------:R-:W-:-:S04]  /*0800*/  @P0 FFMA R7, R4, R6, R3 ;  /* 0x0000000604070223 */ /* 0x000fc80000000003 */
[----:B------:R-:W-:-:S04]  /*0810*/  @P0 FFMA R7, R7, R8, R4 ;  /* 0x0000000807070223 */ /* 0x000fc80000000004 */
[----:B------:R-:W-:-:S07]  /*0820*/  @P0 FMUL.FTZ R2, R7, 2.3283064365386962891e-10 ;  /* 0x2f80000007020820 */ /* 0x000fce0000410000 */
.L_x_11:
[----:B------:R-:W-:Y:S01]  /*0830*/  IMAD.MOV.U32 R0, RZ, RZ, R2 ;  /* 0x000000ffff007224 */ /* 0x000fe200078e0002 */
[----:B------:R-:W-:Y:S01]  /*0840*/  MOV R2, R9 ;  /* 0x0000000900027202 */ /* 0x000fe20000000f00 */
[----:B------:R-:W-:-:S04]  /*0850*/  IMAD.MOV.U32 R3, RZ, RZ, 0x0 ;  /* 0x00000000ff037424 */ /* 0x000fc800078e00ff */
[----:B------:R-:W-:Y:S05]  /*0860*/  RET.REL.NODEC R2 `(_Z21_integratedAdamUpdatePfS_S_S_ffj) ;  /* 0xfffffff402e47950 */ /* 0x000fea0003c3ffff */
        .weak           $__internal_1_$__cuda_sm3x_div_rn_noftz_f32_slowpath
        .type           $__internal_1_$__cuda_sm3x_div_rn_noftz_f32_slowpath,@function
        .size           $__internal_1_$__cuda_sm3x_div_rn_noftz_f32_slowpath,(.L_x_29 - $__internal_1_$__cuda_sm3x_div_rn_noftz_f32_slowpath)
$__internal_1_$__cuda_sm3x_div_rn_noftz_f32_slowpath:
[----:B------:R-:W-:Y:S01]  /*0870*/  SHF.R.U32.HI R13, RZ, 0x17, R4 ;  /* 0x00000017ff0d7819 */ /* 0x000fe20000011604 */
[----:B------:R-:W-:Y:S01]  /*0880*/  BSSY.RECONVERGENT B1, `(.L_x_12) ;  /* 0x0000062000017945 */ /* 0x000fe20003800200 */
[----:B------:R-:W-:Y:S02]  /*0890*/  SHF.R.U32.HI R12, RZ, 0x17, R3 ;  /* 0x00000017ff0c7819 */ /* 0x000fe40000011603 */
[----:B------:R-:W-:Y:S02]  /*08a0*/  LOP3.LUT R13, R13, 0xff, RZ, 0xc0, !PT ;  /* 0x000000ff0d0d7812 */ /* 0x000fe400078ec0ff */
[----:B------:R-:W-:-:S03]  /*08b0*/  LOP3.LUT R17, R12, 0xff, RZ, 0xc0, !PT ;  /* 0x000000ff0c117812 */ /* 0x000fc600078ec0ff */
[----:B------:R-:W-:Y:S01]  /*08c0*/  VIADD R15, R13, 0xffffffff ;  /* 0xffffffff0d0f7836 */ /* 0x000fe20000000000 */
[----:B------:R-:W-:-:S04]  /*08d0*/  IADD3 R14, PT, PT, R17, -0x1, RZ ;  /* 0xffffffff110e7810 */ /* 0x000fc80007ffe0ff */
[----:B------:R-:W-:-:S04]  /*08e0*/  ISETP.GT.U32.AND P0, PT, R15, 0xfd, PT ;  /* 0x000000fd0f00780c */ /* 0x000fc80003f04070 */
[----:B------:R-:W-:-:S13]  /*08f0*/  ISETP.GT.U32.OR P0, PT, R14, 0xfd, P0 ;  /* 0x000000fd0e00780c */ /* 0x000fda0000704470 */
[----:B------:R-:W-:Y:S01]  /*0900*/  @!P0 IMAD.MOV.U32 R12, RZ, RZ, RZ ;  /* 0x000000ffff0c8224 */ /* 0x000fe200078e00ff */
[----:B------:R-:W-:Y:S06]  /*0910*/  @!P0 BRA `(.L_x_13) ;  /* 0x00000000005c8947 */ /* 0x000fec0003800000 */
[----:B------:R-:W-:Y:S02]  /*0920*/  FSETP.GTU.FTZ.AND P0, PT, |R3|, +INF , PT ;  /* 0x7f8000000300780b */ /* 0x000fe40003f1c200 */
[----:B------:R-:W-:-:S04]  /*0930*/  FSETP.GTU.FTZ.AND P1, PT, |R4|, +INF , PT ;  /* 0x7f8000000400780b */ /* 0x000fc80003f3c200 */
[----:B------:R-:W-:-:S13]  /*0940*/  PLOP3.LUT P0, PT, P0, P1, PT, 0xf8, 0x8f ;  /* 0x00000000008f781c */ /* 0x000fda0000703f70 */
[----:B------:R-:W-:Y:S05]  /*0950*/  @P0 BRA `(.L_x_14) ;  /* 0x00000004004c0947 */ /* 0x000fea0003800000 */
[----:B------:R-:W-:-:S13]  /*0960*/  LOP3.LUT P0, RZ, R4, 0x7fffffff, R3, 0xc8, !PT ;  /* 0x7fffffff04ff7812 */ /* 0x000fda000780c803 */
[----:B------:R-:W-:Y:S05]  /*0970*/  @!P0 BRA `(.L_x_15) ;  /* 0x00000004003c8947 */ /* 0x000fea0003800000 */
[C---:B------:R-:W-:Y:S02]  /*0980*/  FSETP.NEU.FTZ.AND P2, PT, |R3|.reuse, +INF , PT ;  /* 0x7f8000000300780b */ /* 0x040fe40003f5d200 */
[----:B------:R-:W-:Y:S02]  /*0990*/  FSETP.NEU.FTZ.AND P1, PT, |R4|, +INF , PT ;  /* 0x7f8000000400780b */ /* 0x000fe40003f3d200 */
[----:B------:R-:W-:-:S11]  /*09a0*/  FSETP.NEU.FTZ.AND P0, PT, |R3|, +INF , PT ;  /* 0x7f8000000300780b */ /* 0x000fd60003f1d200 */
[----:B------:R-:W-:Y:S05]  /*09b0*/  @!P1 BRA !P2, `(.L_x_15) ;  /* 0x00000004002c9947 */ /* 0x000fea0005000000 */
[----:B------:R-:W-:-:S04]  /*09c0*/  LOP3.LUT P2, RZ, R3, 0x7fffffff, RZ, 0xc0, !PT ;  /* 0x7fffffff03ff7812 */ /* 0x000fc8000784c0ff */
[----:B------:R-:W-:-:S13]  /*09d0*/  PLOP3.LUT P1, PT, P1, P2, PT, 0x2f, 0xf2 ;  /* 0x0000000000f2781c */ /* 0x000fda0000f24577 */
[----:B------:R-:W-:Y:S05]  /*09e0*/  @P1 BRA `(.L_x_16) ;  /* 0x0000000400181947 */ /* 0x000fea0003800000 */
[----:B------:R-:W-:-:S04]  /*09f0*/  LOP3.LUT P1, RZ, R4, 0x7fffffff, RZ, 0xc0, !PT ;  /* 0x7fffffff04ff7812 */ /* 0x000fc8000782c0ff */
[----:B------:R-:W-:-:S13]  /*0a00*/  PLOP3.LUT P0, PT, P0, P1, PT, 0x2f, 0xf2 ;  /* 0x0000000000f2781c */ /* 0x000fda0000702577 */
[----:B------:R-:W-:Y:S05]  /*0a10*/  @P0 BRA `(.L_x_17) ;  /* 0x0000000400000947 */ /* 0x000fea0003800000 */
[----:B------:R-:W-:Y:S02]  /*0a20*/  ISETP.GE.AND P0, PT, R14, RZ, PT ;  /* 0x000000ff0e00720c */ /* 0x000fe40003f06270 */
[----:B------:R-:W-:-:S11]  /*0a30*/  ISETP.GE.AND P1, PT, R15, RZ, PT ;  /* 0x000000ff0f00720c */ /* 0x000fd60003f26270 */
[----:B------:R-:W-:Y:S01]  /*0a40*/  @P0 IMAD.MOV.U32 R12, RZ, RZ, RZ ;  /* 0x000000ffff0c0224 */ /* 0x000fe200078e00ff */
[----:B------:R-:W-:Y:S01]  /*0a50*/  @!P0 MOV R12, 0xffffffc0 ;  /* 0xffffffc0000c8802 */ /* 0x000fe20000000f00 */
[----:B------:R-:W-:Y:S01]  /*0a60*/  @!P0 FFMA R3, R3, 1.84467440737095516160e+19, RZ ;  /* 0x5f80000003038823 */ /* 0x000fe200000000ff */
[----:B------:R-:W-:-:S03]  /*0a70*/  @!P1 FFMA R4, R4, 1.84467440737095516160e+19, RZ ;  /* 0x5f80000004049823 */ /* 0x000fc600000000ff */
[----:B------:R-:W-:-:S07]  /*0a80*/  @!P1 VIADD R12, R12, 0x40 ;  /* 0x000000400c0c9836 */ /* 0x000fce0000000000 */
.L_x_13:
[----:B------:R-:W-:Y:S01]  /*0a90*/  LEA R15, R13, 0xc0800000, 0x17 ;  /* 0xc08000000d0f7811 */ /* 0x000fe200078eb8ff */
[----:B------:R-:W-:Y:S03]  /*0aa0*/  BSSY.RECONVERGENT B2, `(.L_x_18) ;  /* 0x0000036000027945 */ /* 0x000fe60003800200 */
[----:B------:R-:W-:Y:S01]  /*0ab0*/  IADD3 R15, PT, PT, -R15, R4, RZ ;  /* 0x000000040f0f7210 */ /* 0x000fe20007ffe1ff */
[----:B------:R-:W-:-:S03]  /*0ac0*/  VIADD R4, R17, 0xffffff81 ;  /* 0xffffff8111047836 */ /* 0x000fc60000000000 */
[----:B------:R-:W0:Y:S01]  /*0ad0*/  MUFU.RCP R14, R15 ;  /* 0x0000000f000e7308 */ /* 0x000e220000001000 */
[----:B------:R-:W-:Y:S01]  /*0ae0*/  FADD.FTZ R16, -R15, -RZ ;  /* 0x800000ff0f107221 */ /* 0x000fe20000010100 */
[C---:B------:R-:W-:Y:S01]  /*0af0*/  IMAD R3, R4.reuse, -0x800000, R3 ;  /* 0xff80000004037824 */ /* 0x040fe200078e0203 */
[----:B------:R-:W-:-:S04]  /*0b00*/  IADD3 R13, PT, PT, R4, 0x7f, -R13 ;  /* 0x0000007f040d7810 */ /* 0x000fc80007ffe80d */
[----:B------:R-:W-:Y:S01]  /*0b10*/  IADD3 R13, PT, PT, R13, R12, RZ ;  /* 0x0000000c0d0d7210 */ /* 0x000fe20007ffe0ff */
[----:B0-----:R-:W-:-:S04]  /*0b20*/  FFMA R17, R14, R16, 1 ;  /* 0x3f8000000e117423 */ /* 0x001fc80000000010 */
[----:B------:R-:W-:-:S04]  /*0b30*/  FFMA R19, R14, R17, R14 ;  /* 0x000000110e137223 */ /* 0x000fc8000000000e */
[----:B------:R-:W-:-:S04]  /*0b40*/  FFMA R14, R3, R19, RZ ;  /* 0x00000013030e7223 */ /* 0x000fc800000000ff */
[----:B------:R-:W-:-:S04]  /*0b50*/  FFMA R17, R16, R14, R3 ;  /* 0x0000000e10117223 */ /* 0x000fc80000000003 */
[----:B------:R-:W-:-:S04]  /*0b60*/  FFMA R14, R19, R17, R14 ;  /* 0x00000011130e7223 */ /* 0x000fc8000000000e */
[----:B------:R-:W-:-:S04]  /*0b70*/  FFMA R17, R16, R14, R3 ;  /* 0x0000000e10117223 */ /* 0x000fc80000000003 */
[----:B------:R-:W-:-:S05]  /*0b80*/  FFMA R3, R19, R17, R14 ;  /* 0x0000001113037223 */ /* 0x000fca000000000e */
[----:B------:R-:W-:-:S04]  /*0b90*/  SHF.R.U32.HI R4, RZ, 0x17, R3 ;  /* 0x00000017ff047819 */ /* 0x000fc80000011603 */
[----:B------:R-:W-:-:S05]  /*0ba0*/  LOP3.LUT R4, R4, 0xff, RZ, 0xc0, !PT ;  /* 0x000000ff04047812 */ /* 0x000fca00078ec0ff */
[----:B------:R-:W-:-:S05]  /*0bb0*/  IMAD.IADD R16, R4, 0x1, R13 ;  /* 0x0000000104107824 */ /* 0x000fca00078e020d */
[----:B------:R-:W-:-:S04]  /*0bc0*/  IADD3 R4, PT, PT, R16, -0x1, RZ ;  /* 0xffffffff10047810 */ /* 0x000fc80007ffe0ff */
[----:B------:R-:W-:-:S13]  /*0bd0*/  ISETP.GE.U32.AND P0, PT, R4, 0xfe, PT ;  /* 0x000000fe0400780c */ /* 0x000fda0003f06070 */
[----:B------:R-:W-:Y:S05]  /*0be0*/  @!P0 BRA `(.L_x_19) ;  /* 0x0000000000808947 */ /* 0x000fea0003800000 */
[----:B------:R-:W-:-:S13]  /*0bf0*/  ISETP.GT.AND P0, PT, R16, 0xfe, PT ;  /* 0x000000fe1000780c */ /* 0x000fda0003f04270 */
[----:B------:R-:W-:Y:S05]  /*0c00*/  @P0 BRA `(.L_x_20) ;  /* 0x00000000006c0947 */ /* 0x000fea0003800000 */
[----:B------:R-:W-:-:S13]  /*0c10*/  ISETP.GE.AND P0, PT, R16, 0x1, PT ;  /* 0x000000011000780c */ /* 0x000fda0003f06270 */
[----:B------:R-:W-:Y:S05]  /*0c20*/  @P0 BRA `(.L_x_21) ;  /* 0x0000000000740947 */ /* 0x000fea0003800000 */
[----:B------:R-:W-:Y:S02]  /*0c30*/  ISETP.GE.AND P0, PT, R16, -0x18, PT ;  /* 0xffffffe81000780c */ /* 0x000fe40003f06270 */
[----:B------:R-:W-:-:S11]  /*0c40*/  LOP3.LUT R3, R3, 0x80000000, RZ, 0xc0, !PT ;  /* 0x8000000003037812 */ /* 0x000fd600078ec0ff */
[----:B------:R-:W-:Y:S05]  /*0c50*/  @!P0 BRA `(.L_x_21) ;  /* 0x0000000000688947 */ /* 0x000fea0003800000 */
[CCC-:B------:R-:W-:Y:S01]  /*0c60*/  FFMA.RZ R4, R19.reuse, R17.reuse, R14.reuse ;  /* 0x0000001113047223 */ /* 0x1c0fe2000000c00e */
[C---:B------:R-:W-:Y:S02]  /*0c70*/  VIADD R15, R16.reuse, 0x20 ;  /* 0x00000020100f7836 */ /* 0x040fe40000000000 */
[CCC-:B------:R-:W-:Y:S01]  /*0c80*/  FFMA.RM R13, R19.reuse, R17.reuse, R14.reuse ;  /* 0x00000011130d7223 */ /* 0x1c0fe2000000400e */
[----:B------:R-:W-:Y:S02]  /*0c90*/  ISETP.NE.AND P2, PT, R16, RZ, PT ;  /* 0x000000ff1000720c */ /* 0x000fe40003f45270 */
[----:B------:R-:W-:Y:S01]  /*0ca0*/  LOP3.LUT R12, R4, 0x7fffff, RZ, 0xc0, !PT ;  /* 0x007fffff040c7812 */ /* 0x000fe200078ec0ff */
[----:B------:R-:W-:Y:S01]  /*0cb0*/  FFMA.RP R4, R19, R17, R14 ;  /* 0x0000001113047223 */ /* 0x000fe2000000800e */
[----:B------:R-:W-:Y:S02]  /*0cc0*/  ISETP.NE.AND P1, PT, R16, RZ, PT ;  /* 0x000000ff1000720c */ /* 0x000fe40003f25270 */
[----:B------:R-:W-:-:S02]  /*0cd0*/  LOP3.LUT R12, R12, 0x800000, RZ, 0xfc, !PT ;  /* 0x008000000c0c7812 */ /* 0x000fc400078efcff */
[----:B------:R-:W-:Y:S02]  /*0ce0*/  IADD3 R14, PT, PT, -R16, RZ, RZ ;  /* 0x000000ff100e7210 */ /* 0x000fe40007ffe1ff */
[----:B------:R-:W-:Y:S02]  /*0cf0*/  SHF.L.U32 R15, R12, R15, RZ ;  /* 0x0000000f0c0f7219 */ /* 0x000fe400000006ff */
[----:B------:R-:W-:Y:S02]  /*0d00*/  FSETP.NEU.FTZ.AND P0, PT, R4, R13, PT ;  /* 0x0000000d0400720b */ /* 0x000fe40003f1d000 */
[----:B------:R-:W-:Y:S02]  /*0d10*/  SEL R13, R14, RZ, P2 ;  /* 0x000000ff0e0d7207 */ /* 0x000fe40001000000 */
[----:B------:R-:W-:Y:S02]  /*0d20*/  ISETP.NE.AND P1, PT, R15, RZ, P1 ;  /* 0x000000ff0f00720c */ /* 0x000fe40000f25270 */
[----:B------:R-:W-:-:S02]  /*0d30*/  SHF.R.U32.HI R13, RZ, R13, R12 ;  /* 0x0000000dff0d7219 */ /* 0x000fc4000001160c */
[----:B------:R-:W-:Y:S02]  /*0d40*/  PLOP3.LUT P0, PT, P0, P1, PT, 0xf8, 0x8f ;  /* 0x00000000008f781c */ /* 0x000fe40000703f70 */
[----:B------:R-:W-:Y:S02]  /*0d50*/  SHF.R.U32.HI R15, RZ, 0x1, R13 ;  /* 0x00000001ff0f7819 */ /* 0x000fe4000001160d */
[----:B------:R-:W-:-:S04]  /*0d60*/  SEL R4, RZ, 0x1, !P0 ;  /* 0x00000001ff047807 */ /* 0x000fc80004000000 */
[----:B------:R-:W-:-:S04]  /*0d70*/  LOP3.LUT R4, R4, 0x1, R15, 0xf8, !PT ;  /* 0x0000000104047812 */ /* 0x000fc800078ef80f */
[----:B------:R-:W-:-:S05]  /*0d80*/  LOP3.LUT R4, R4, R13, RZ, 0xc0, !PT ;  /* 0x0000000d04047212 */ /* 0x000fca00078ec0ff */
[----:B------:R-:W-:-:S05]  /*0d90*/  IMAD.IADD R4, R15, 0x1, R4 ;  /* 0x000000010f047824 */ /* 0x000fca00078e0204 */
[----:B------:R-:W-:Y:S01]  /*0da0*/  LOP3.LUT R3, R4, R3, RZ, 0xfc, !PT ;  /* 0x0000000304037212 */ /* 0x000fe200078efcff */
[----:B------:R-:W-:Y:S06]  /*0db0*/  BRA `(.L_x_21) ;  /* 0x0000000000107947 */ /* 0x000fec0003800000 */
.L_x_20:
[----:B------:R-:W-:-:S04]  /*0dc0*/  LOP3.LUT R3, R3, 0x80000000, RZ, 0xc0, !PT ;  /* 0x8000000003037812 */ /* 0x000fc800078ec0ff */
[----:B------:R-:W-:Y:S01]  /*0dd0*/  LOP3.LUT R3, R3, 0x7f800000, RZ, 0xfc, !PT ;  /* 0x7f80000003037812 */ /* 0x000fe200078efcff */
[----:B------:R-:W-:Y:S06]  /*0de0*/  BRA `(.L_x_21) ;  /* 0x0000000000047947 */ /* 0x000fec0003800000 */
.L_x_19:
[----:B------:R-:W-:-:S07]  /*0df0*/  LEA R3, R13, R3, 0x17 ;  /* 0x000000030d037211 */ /* 0x000fce00078eb8ff */
.L_x_21:
[----:B------:R-:W-:Y:S05]  /*0e00*/  BSYNC.RECONVERGENT B2 ;  /* 0x0000000000027941 */ /* 0x000fea0003800200 */
.L_x_18:
[----:B------:R-:W-:Y:S05]  /*0e10*/  BRA `(.L_x_22) ;  /* 0x0000000000207947 */ /* 0x000fea0003800000 */
.L_x_17:
[----:B------:R-:W-:-:S04]  /*0e20*/  LOP3.LUT R3, R4, 0x80000000, R3, 0x48, !PT ;  /* 0x8000000004037812 */ /* 0x000fc800078e4803 */
[----:B------:R-:W-:Y:S01]  /*0e30*/  LOP3.LUT R3, R3, 0x7f800000, RZ, 0xfc, !PT ;  /* 0x7f80000003037812 */ /* 0x000fe200078efcff */
[----:B------:R-:W-:Y:S06]  /*0e40*/  BRA `(.L_x_22) ;  /* 0x0000000000147947 */ /* 0x000fec0003800000 */
.L_x_16:
[----:B------:R-:W-:Y:S01]  /*0e50*/  LOP3.LUT R3, R4, 0x80000000, R3, 0x48, !PT ;  /* 0x8000000004037812 */ /* 0x000fe200078e4803 */
[----:B------:R-:W-:Y:S06]  /*0e60*/  BRA `(.L_x_22) ;  /* 0x00000000000c7947 */ /* 0x000fec0003800000 */
.L_x_15:
[----:B------:R-:W0:Y:S01]  /*0e70*/  MUFU.RSQ R3, -QNAN ;  /* 0xffc0000000037908 */ /* 0x000e220000001400 */
[----:B------:R-:W-:Y:S05]  /*0e80*/  BRA `(.L_x_22) ;  /* 0x0000000000047947 */ /* 0x000fea0003800000 */
.L_x_14:
[----:B------:R-:W-:-:S07]  /*0e90*/  FADD.FTZ R3, R3, R4 ;  /* 0x0000000403037221 */ /* 0x000fce0000010000 */
.L_x_22:
[----:B------:R-:W-:Y:S05]  /*0ea0*/  BSYNC.RECONVERGENT B1 ;  /* 0x0000000000017941 */ /* 0x000fea0003800200 */
.L_x_12:
[----:B------:R-:W-:Y:S02]  /*0eb0*/  HFMA2 R13, -RZ, RZ, 0, 0 ;  /* 0x00000000ff0d7431 */ /* 0x000fe400000001ff */
[----:B------:R-:W-:-:S04]  /*0ec0*/  IMAD.MOV.U32 R12, RZ, RZ, R10 ;  /* 0x000000ffff0c7224 */ /* 0x000fc800078e000a */
[----:B0-----:R-:W-:Y:S05]  /*0ed0*/  RET.REL.NODEC R12 `(_Z21_integratedAdamUpdatePfS_S_S_ffj) ;  /* 0xfffffff00c487950 */ /* 0x001fea0003c3ffff */
.L_x_23:
        /* <DEDUP_REMOVED lines=10> */
.L_x_29:


//--------------------- .text._Z13_reluBackwardPfS_j --------------------------
	.section	.text._Z13_reluBackwardPfS_j,"ax",@progbits
	.align	128
        .global         _Z13_reluBackwardPfS_j
        .type           _Z13_reluBackwardPfS_j,@function
        .size           _Z13_reluBackwardPfS_j,(.L_x_33 - _Z13_reluBackwardPfS_j)
        .other          _Z13_reluBackwardPfS_j,@"STO_CUDA_ENTRY STV_DEFAULT"
_Z13_reluBackwardPfS_j:
.text._Z13_reluBackwardPfS_j:
        /* <DEDUP_REMOVED lines=10> */
[----:B------:R-:W2:Y:S01]  /*00a0*/  LDC.64 R4, c[0x0][0x388] ;  /* 0x0000e200ff047b82 */ /* 0x000ea20000000a00 */
[----:B0-----:R-:W-:-:S06]  /*00b0*/  IMAD.WIDE.U32 R2, R7, 0x4, R2 ;  /* 0x0000000407027825 */ /* 0x001fcc00078e0002 */
[----:B-1----:R-:W3:Y:S01]  /*00c0*/  LDG.E R2, desc[UR4][R2.64] ;  /* 0x0000000402027981 */ /* 0x002ee2000c1e1900 */
[----:B------:R-:W-:Y:S01]  /*00d0*/  BSSY.RECONVERGENT B0, `(.L_x_24) ;  /* 0x0000006000007945 */ /* 0x000fe20003800200 */
[----:B------:R-:W-:Y:S02]  /*00e0*/  HFMA2 R9, -RZ, RZ, 0, 0 ;  /* 0x00000000ff097431 */ /* 0x000fe400000001ff */
[----:B--2---:R-:W-:Y:S01]  /*00f0*/  IMAD.WIDE.U32 R4, R7, 0x4, R4 ;  /* 0x0000000407047825 */ /* 0x004fe200078e0004 */
[----:B---3--:R-:W-:-:S13]  /*0100*/  FSETP.GT.AND P0, PT, R2, RZ, PT ;  /* 0x000000ff0200720b */ /* 0x008fda0003f04000 */
[----:B------:R-:W-:Y:S05]  /*0110*/  @!P0 BRA `(.L_x_25) ;  /* 0x0000000000048947 */ /* 0x000fea0003800000 */
[----:B------:R0:W5:Y:S02]  /*0120*/  LDG.E R9, desc[UR4][R4.64] ;  /* 0x0000000404097981 */ /* 0x000164000c1e1900 */
.L_x_25:
[----:B------:R-:W-:Y:S05]  /*0130*/  BSYNC.RECONVERGENT B0 ;  /* 0x0000000000007941 */ /* 0x000fea0003800200 */
.L_x_24:
[----:B-----5:R-:W-:Y:S01]  /*0140*/  STG.E desc[UR4][R4.64], R9 ;  /* 0x0000000904007986 */ /* 0x020fe2000c101904 */
[----:B------:R-:W-:Y:S05]  /*0150*/  EXIT ;  /* 0x000000000000794d */ /* 0x000fea0003800000 */
.L_x_26:
        /* <DEDUP_REMOVED lines=10> */
.L_x_33:


//--------------------- .text._Z12_reluForwardPfj --------------------------
	.section	.text._Z12_reluForwardPfj,"ax",@progbits
	.align	128
        .global         _Z12_reluForwardPfj
        .type           _Z12_reluForwardPfj,@function
        .size           _Z12_reluForwardPfj,(.L_x_34 - _Z12_reluForwardPfj)
        .other          _Z12_reluForwardPfj,@"STO_CUDA_ENTRY STV_DEFAULT"
_Z12_reluForwardPfj:
.text._Z12_reluForwardPfj:
        /* <DEDUP_REMOVED lines=9> */
[----:B------:R-:W1:Y:S01]  /*0090*/  LDCU.64 UR4, c[0x0][0x358] ;  /* 0x00006b00ff0477ac */ /* 0x000e620008000a00 */
[----:B0-----:R-:W-:-:S05]  /*00a0*/  IMAD.WIDE.U32 R2, R5, 0x4, R2 ;  /* 0x0000000405027825 */ /* 0x001fca00078e0002 */
[----:B-1----:R-:W2:Y:S02]  /*00b0*/  LDG.E R0, desc[UR4][R2.64] ;  /* 0x0000000402007981 */ /* 0x002ea4000c1e1900 */
[----:B--2---:R-:W-:-:S05]  /*00c0*/  FMNMX R5, RZ, R0, !PT ;  /* 0x00000000ff057209 */ /* 0x004fca0007800000 */
[----:B------:R-:W-:Y:S01]  /*00d0*/  STG.E desc[UR4][R2.64], R5 ;  /* 0x0000000502007986 */ /* 0x000fe2000c101904 */
[----:B------:R-:W-:Y:S05]  /*00e0*/  EXIT ;  /* 0x000000000000794d */ /* 0x000fea0003800000 */
.L_x_27:
        /* <DEDUP_REMOVED lines=9> */
.L_x_34:


//--------------------- .nv.shared.reserved.0     --------------------------
	.section	.nv.shared.reserved.0,"aw",@nobits
	.weak		__nv_reservedSMEM_offset_0_alias
	.size		__nv_reservedSMEM_offset_0_alias, 0, 64
	.other		__nv_reservedSMEM_offset_0_alias,@"STO_CUDA_RESERVED_SHARED STV_DEFAULT"
__nv_reservedSMEM_offset_0_alias:
	.zero		0
	.zero		64


//--------------------- .nv.constant0._Z5_fillPfj5Noisef --------------------------
	.section	.nv.constant0._Z5_fillPfj5Noisef,"a",@progbits
	.sectionflags	@""
	.align	4
.nv.constant0._Z5_fillPfj5Noisef:
	.zero		920


//--------------------- .nv.constant0._Z12_fillUniformPfj5Noiseff --------------------------
	.section	.nv.constant0._Z12_fillUniformPfj5Noiseff,"a",@progbits
	.sectionflags	@""
	.align	4
.nv.constant0._Z12_fillUniformPfj5Noiseff:
	.zero		924


//--------------------- .nv.constant0._Z21_integratedAdamUpdatePfS_S_S_ffj --------------------------
	.section	.nv.constant0._Z21_integratedAdamUpdatePfS_S_S_ffj,"a",@progbits
	.sectionflags	@""
	.align	4
.nv.constant0._Z21_integratedAdamUpdatePfS_S_S_ffj:
	.zero		940


//--------------------- .nv.constant0._Z13_reluBackwardPfS_j --------------------------
	.section	.nv.constant0._Z13_reluBackwardPfS_j,"a",@progbits
	.sectionflags	@""
	.align	4
.nv.constant0._Z13_reluBackwardPfS_j:
	.zero		916


//--------------------- .nv.constant0._Z12_reluForwardPfj --------------------------
	.section	.nv.constant0._Z12_reluForwardPfj,"a",@progbits
	.sectionflags	@""
	.align	4
.nv.constant0._Z12_reluForwardPfj:
	.zero		908


//--------------------- SYMBOLS --------------------------

	.type		.nv.reservedSmem.offset0,@object
	.size		.nv.reservedSmem.offset0,0x4
